//
// Generated by NVIDIA NVVM Compiler
//
// Compiler Build ID: CL-36424714
// Cuda compilation tools, release 13.0, V13.0.88
// Based on NVVM 20.0.0
//

.version 9.0
.target sm_100
.address_size 64

	// .globl	_Z11expectationPKdS0_PjiiiiiiiiiPdS2_

.visible .entry _Z11expectationPKdS0_PjiiiiiiiiiPdS2_(
	.param .u64 .ptr .align 1 _Z11expectationPKdS0_PjiiiiiiiiiPdS2__param_0,
	.param .u64 .ptr .align 1 _Z11expectationPKdS0_PjiiiiiiiiiPdS2__param_1,
	.param .u64 .ptr .align 1 _Z11expectationPKdS0_PjiiiiiiiiiPdS2__param_2,
	.param .u32 _Z11expectationPKdS0_PjiiiiiiiiiPdS2__param_3,
	.param .u32 _Z11expectationPKdS0_PjiiiiiiiiiPdS2__param_4,
	.param .u32 _Z11expectationPKdS0_PjiiiiiiiiiPdS2__param_5,
	.param .u32 _Z11expectationPKdS0_PjiiiiiiiiiPdS2__param_6,
	.param .u32 _Z11expectationPKdS0_PjiiiiiiiiiPdS2__param_7,
	.param .u32 _Z11expectationPKdS0_PjiiiiiiiiiPdS2__param_8,
	.param .u32 _Z11expectationPKdS0_PjiiiiiiiiiPdS2__param_9,
	.param .u32 _Z11expectationPKdS0_PjiiiiiiiiiPdS2__param_10,
	.param .u32 _Z11expectationPKdS0_PjiiiiiiiiiPdS2__param_11,
	.param .u64 .ptr .align 1 _Z11expectationPKdS0_PjiiiiiiiiiPdS2__param_12,
	.param .u64 .ptr .align 1 _Z11expectationPKdS0_PjiiiiiiiiiPdS2__param_13
)
{
	.reg .pred 	%p<21>;
	.reg .b32 	%r<78>;
	.reg .b64 	%rd<56>;
	.reg .b64 	%fd<111>;

	ld.param.u64 	%rd24, [_Z11expectationPKdS0_PjiiiiiiiiiPdS2__param_0];
	ld.param.u64 	%rd26, [_Z11expectationPKdS0_PjiiiiiiiiiPdS2__param_1];
	ld.param.u32 	%r34, [_Z11expectationPKdS0_PjiiiiiiiiiPdS2__param_3];
	ld.param.u32 	%r35, [_Z11expectationPKdS0_PjiiiiiiiiiPdS2__param_4];
	ld.param.u32 	%r27, [_Z11expectationPKdS0_PjiiiiiiiiiPdS2__param_5];
	ld.param.u32 	%r28, [_Z11expectationPKdS0_PjiiiiiiiiiPdS2__param_6];
	ld.param.u32 	%r29, [_Z11expectationPKdS0_PjiiiiiiiiiPdS2__param_7];
	ld.param.u32 	%r30, [_Z11expectationPKdS0_PjiiiiiiiiiPdS2__param_8];
	ld.param.u32 	%r31, [_Z11expectationPKdS0_PjiiiiiiiiiPdS2__param_9];
	ld.param.u32 	%r32, [_Z11expectationPKdS0_PjiiiiiiiiiPdS2__param_10];
	ld.param.u32 	%r33, [_Z11expectationPKdS0_PjiiiiiiiiiPdS2__param_11];
	ld.param.u64 	%rd27, [_Z11expectationPKdS0_PjiiiiiiiiiPdS2__param_12];
	ld.param.u64 	%rd28, [_Z11expectationPKdS0_PjiiiiiiiiiPdS2__param_13];
	cvta.to.global.u64 	%rd1, %rd27;
	cvta.to.global.u64 	%rd2, %rd28;
	cvta.to.global.u64 	%rd3, %rd26;
	mov.u32 	%r36, %tid.x;
	mov.u32 	%r37, %ctaid.x;
	mov.u32 	%r38, %ntid.x;
	mad.lo.s32 	%r1, %r37, %r38, %r36;
	mov.u32 	%r39, %tid.y;
	mov.u32 	%r40, %ctaid.y;
	mov.u32 	%r41, %ntid.y;
	mad.lo.s32 	%r42, %r40, %r41, %r39;
	mov.u32 	%r43, %tid.z;
	mov.u32 	%r44, %ctaid.z;
	mov.u32 	%r45, %ntid.z;
	mad.lo.s32 	%r3, %r44, %r45, %r43;
	setp.ge.s32 	%p1, %r3, %r27;
	setp.ge.s32 	%p2, %r42, %r35;
	or.pred  	%p3, %p1, %p2;
	setp.ge.s32 	%p4, %r1, %r34;
	or.pred  	%p5, %p4, %p3;
	@%p5 bra 	$L__BB0_20;
	cvta.to.global.u64 	%rd29, %rd24;
	mul.lo.s32 	%r47, %r27, %r35;
	cvt.u64.u32 	%rd30, %r47;
	cvt.s64.s32 	%rd31, %r1;
	mul.wide.u32 	%rd32, %r27, %r42;
	cvt.u64.u32 	%rd33, %r3;
	add.s64 	%rd34, %rd32, %rd33;
	mad.lo.s64 	%rd4, %rd30, %rd31, %rd34;
	mad.lo.s64 	%rd35, %rd4, 24, %rd29;
	ld.global.f64 	%fd1, [%rd35];
	ld.global.f64 	%fd2, [%rd35+8];
	ld.global.f64 	%fd3, [%rd35+16];
	div.s32 	%r48, %r1, %r28;
	add.s32 	%r49, %r31, -1;
	min.s32 	%r50, %r48, %r49;
	max.s32 	%r51, %r50, 0;
	div.s32 	%r52, %r42, %r29;
	add.s32 	%r53, %r32, -1;
	min.s32 	%r54, %r52, %r53;
	max.s32 	%r55, %r54, 0;
	div.s32 	%r56, %r3, %r30;
	add.s32 	%r57, %r33, -1;
	min.s32 	%r58, %r56, %r57;
	max.s32 	%r59, %r58, 0;
	max.s32 	%r60, %r50, 2;
	add.s32 	%r72, %r60, -2;
	add.s32 	%r61, %r51, 2;
	min.s32 	%r5, %r61, %r31;
	max.s32 	%r62, %r54, 2;
	add.s32 	%r6, %r62, -2;
	add.s32 	%r63, %r55, 2;
	min.s32 	%r7, %r63, %r32;
	max.s32 	%r8, %r58, 2;
	add.s32 	%r9, %r8, -2;
	add.s32 	%r64, %r59, 2;
	min.s32 	%r10, %r64, %r33;
	setp.ge.s32 	%p6, %r72, %r5;
	mov.b32 	%r77, 1;
	@%p6 bra 	$L__BB0_19;
	mul.lo.s32 	%r11, %r33, %r32;
	cvt.rn.f64.s32 	%fd4, %r1;
	cvt.rn.f64.u32 	%fd5, %r42;
	cvt.rn.f64.u32 	%fd6, %r3;
	mov.b64 	%rd52, 0;
	mov.f64 	%fd107, 0d7FE1CCF385EBC8A0;
$L__BB0_3:
	setp.ge.s32 	%p7, %r6, %r7;
	@%p7 bra 	$L__BB0_17;
	mul.lo.s32 	%r66, %r11, %r72;
	cvt.s64.s32 	%rd38, %r66;
	mov.u32 	%r73, %r6;
$L__BB0_5:
	setp.ge.s32 	%p8, %r9, %r10;
	mul.lo.s32 	%r65, %r73, %r33;
	cvt.s64.s32 	%rd37, %r65;
	add.s64 	%rd7, %rd37, %rd38;
	@%p8 bra 	$L__BB0_16;
	sub.s32 	%r67, %r10, %r8;
	and.b32  	%r68, %r67, 1;
	setp.eq.b32 	%p9, %r68, 1;
	not.pred 	%p10, %p9;
	mov.u32 	%r76, %r9;
	@%p10 bra 	$L__BB0_9;
	add.s32 	%r76, %r8, -1;
	cvt.u64.u32 	%rd40, %r9;
	add.s64 	%rd8, %rd7, %rd40;
	mad.lo.s64 	%rd9, %rd8, 48, %rd3;
	ld.global.f64 	%fd9, [%rd9];
	setp.eq.f64 	%p11, %fd9, 0d7FE1CCF385EBC8A0;
	@%p11 bra 	$L__BB0_9;
	ld.global.f64 	%fd24, [%rd2];
	sub.f64 	%fd25, %fd1, %fd9;
	ld.global.f64 	%fd26, [%rd9+8];
	sub.f64 	%fd27, %fd2, %fd26;
	mul.f64 	%fd28, %fd27, %fd27;
	fma.rn.f64 	%fd29, %fd25, %fd25, %fd28;
	ld.global.f64 	%fd30, [%rd9+16];
	sub.f64 	%fd31, %fd3, %fd30;
	fma.rn.f64 	%fd32, %fd31, %fd31, %fd29;
	ld.global.f64 	%fd33, [%rd9+24];
	sub.f64 	%fd34, %fd4, %fd33;
	ld.global.f64 	%fd35, [%rd1];
	mul.f64 	%fd36, %fd34, %fd35;
	ld.global.f64 	%fd37, [%rd9+32];
	sub.f64 	%fd38, %fd5, %fd37;
	ld.global.f64 	%fd39, [%rd1+8];
	mul.f64 	%fd40, %fd38, %fd39;
	ld.global.f64 	%fd41, [%rd9+40];
	sub.f64 	%fd42, %fd6, %fd41;
	ld.global.f64 	%fd43, [%rd1+16];
	mul.f64 	%fd44, %fd42, %fd43;
	mul.f64 	%fd45, %fd40, %fd40;
	fma.rn.f64 	%fd46, %fd36, %fd36, %fd45;
	fma.rn.f64 	%fd47, %fd44, %fd44, %fd46;
	div.rn.f64 	%fd48, %fd47, %fd24;
	add.f64 	%fd49, %fd32, %fd48;
	setp.lt.f64 	%p12, %fd49, %fd107;
	selp.b64 	%rd52, %rd8, %rd52, %p12;
	selp.f64 	%fd107, %fd49, %fd107, %p12;
$L__BB0_9:
	add.s32 	%r69, %r10, 1;
	setp.eq.s32 	%p13, %r69, %r8;
	@%p13 bra 	$L__BB0_16;
	sub.s32 	%r75, %r76, %r10;
$L__BB0_11:
	cvt.s64.s32 	%rd41, %r76;
	add.s64 	%rd14, %rd7, %rd41;
	mad.lo.s64 	%rd15, %rd14, 48, %rd3;
	ld.global.f64 	%fd14, [%rd15];
	setp.eq.f64 	%p14, %fd14, 0d7FE1CCF385EBC8A0;
	@%p14 bra 	$L__BB0_13;
	ld.global.f64 	%fd50, [%rd2];
	sub.f64 	%fd51, %fd1, %fd14;
	ld.global.f64 	%fd52, [%rd15+8];
	sub.f64 	%fd53, %fd2, %fd52;
	mul.f64 	%fd54, %fd53, %fd53;
	fma.rn.f64 	%fd55, %fd51, %fd51, %fd54;
	ld.global.f64 	%fd56, [%rd15+16];
	sub.f64 	%fd57, %fd3, %fd56;
	fma.rn.f64 	%fd58, %fd57, %fd57, %fd55;
	ld.global.f64 	%fd59, [%rd15+24];
	sub.f64 	%fd60, %fd4, %fd59;
	ld.global.f64 	%fd61, [%rd1];
	mul.f64 	%fd62, %fd60, %fd61;
	ld.global.f64 	%fd63, [%rd15+32];
	sub.f64 	%fd64, %fd5, %fd63;
	ld.global.f64 	%fd65, [%rd1+8];
	mul.f64 	%fd66, %fd64, %fd65;
	ld.global.f64 	%fd67, [%rd15+40];
	sub.f64 	%fd68, %fd6, %fd67;
	ld.global.f64 	%fd69, [%rd1+16];
	mul.f64 	%fd70, %fd68, %fd69;
	mul.f64 	%fd71, %fd66, %fd66;
	fma.rn.f64 	%fd72, %fd62, %fd62, %fd71;
	fma.rn.f64 	%fd73, %fd70, %fd70, %fd72;
	div.rn.f64 	%fd74, %fd73, %fd50;
	add.f64 	%fd75, %fd58, %fd74;
	setp.lt.f64 	%p15, %fd75, %fd107;
	selp.b64 	%rd52, %rd14, %rd52, %p15;
	selp.f64 	%fd107, %fd75, %fd107, %p15;
$L__BB0_13:
	add.s32 	%r70, %r76, 1;
	cvt.s64.s32 	%rd42, %r70;
	add.s64 	%rd18, %rd7, %rd42;
	mad.lo.s64 	%rd19, %rd18, 48, %rd3;
	ld.global.f64 	%fd17, [%rd19];
	setp.eq.f64 	%p16, %fd17, 0d7FE1CCF385EBC8A0;
	@%p16 bra 	$L__BB0_15;
	ld.global.f64 	%fd76, [%rd2];
	sub.f64 	%fd77, %fd1, %fd17;
	ld.global.f64 	%fd78, [%rd19+8];
	sub.f64 	%fd79, %fd2, %fd78;
	mul.f64 	%fd80, %fd79, %fd79;
	fma.rn.f64 	%fd81, %fd77, %fd77, %fd80;
	ld.global.f64 	%fd82, [%rd19+16];
	sub.f64 	%fd83, %fd3, %fd82;
	fma.rn.f64 	%fd84, %fd83, %fd83, %fd81;
	ld.global.f64 	%fd85, [%rd19+24];
	sub.f64 	%fd86, %fd4, %fd85;
	ld.global.f64 	%fd87, [%rd1];
	mul.f64 	%fd88, %fd86, %fd87;
	ld.global.f64 	%fd89, [%rd19+32];
	sub.f64 	%fd90, %fd5, %fd89;
	ld.global.f64 	%fd91, [%rd1+8];
	mul.f64 	%fd92, %fd90, %fd91;
	ld.global.f64 	%fd93, [%rd19+40];
	sub.f64 	%fd94, %fd6, %fd93;
	ld.global.f64 	%fd95, [%rd1+16];
	mul.f64 	%fd96, %fd94, %fd95;
	mul.f64 	%fd97, %fd92, %fd92;
	fma.rn.f64 	%fd98, %fd88, %fd88, %fd97;
	fma.rn.f64 	%fd99, %fd96, %fd96, %fd98;
	div.rn.f64 	%fd100, %fd99, %fd76;
	add.f64 	%fd101, %fd84, %fd100;
	setp.lt.f64 	%p17, %fd101, %fd107;
	selp.b64 	%rd52, %rd18, %rd52, %p17;
	selp.f64 	%fd107, %fd101, %fd107, %p17;
$L__BB0_15:
	add.s32 	%r76, %r76, 2;
	add.s32 	%r75, %r75, 2;
	setp.ne.s32 	%p18, %r75, 0;
	@%p18 bra 	$L__BB0_11;
$L__BB0_16:
	add.s32 	%r73, %r73, 1;
	setp.ne.s32 	%p19, %r73, %r7;
	@%p19 bra 	$L__BB0_5;
$L__BB0_17:
	add.s32 	%r72, %r72, 1;
	setp.ne.s32 	%p20, %r72, %r5;
	@%p20 bra 	$L__BB0_3;
	cvt.u32.u64 	%r71, %rd52;
	add.s32 	%r77, %r71, 1;
$L__BB0_19:
	ld.param.u64 	%rd46, [_Z11expectationPKdS0_PjiiiiiiiiiPdS2__param_2];
	cvta.to.global.u64 	%rd43, %rd46;
	shl.b64 	%rd44, %rd4, 2;
	add.s64 	%rd45, %rd43, %rd44;
	st.global.u32 	[%rd45], %r77;
$L__BB0_20:
	ret;

}
	// .globl	_Z12maximizationPKdPKjPdiiiiiil
.visible .entry _Z12maximizationPKdPKjPdiiiiiil(
	.param .u64 .ptr .align 1 _Z12maximizationPKdPKjPdiiiiiil_param_0,
	.param .u64 .ptr .align 1 _Z12maximizationPKdPKjPdiiiiiil_param_1,
	.param .u64 .ptr .align 1 _Z12maximizationPKdPKjPdiiiiiil_param_2,
	.param .u32 _Z12maximizationPKdPKjPdiiiiiil_param_3,
	.param .u32 _Z12maximizationPKdPKjPdiiiiiil_param_4,
	.param .u32 _Z12maximizationPKdPKjPdiiiiiil_param_5,
	.param .u32 _Z12maximizationPKdPKjPdiiiiiil_param_6,
	.param .u32 _Z12maximizationPKdPKjPdiiiiiil_param_7,
	.param .u32 _Z12maximizationPKdPKjPdiiiiiil_param_8,
	.param .u64 _Z12maximizationPKdPKjPdiiiiiil_param_9
)
{
	.reg .pred 	%p<26>;
	.reg .b32 	%r<49>;
	.reg .b32 	%f<25>;
	.reg .b64 	%rd<94>;
	.reg .b64 	%fd<253>;

	ld.param.u64 	%rd46, [_Z12maximizationPKdPKjPdiiiiiil_param_0];
	ld.param.u64 	%rd47, [_Z12maximizationPKdPKjPdiiiiiil_param_1];
	ld.param.u64 	%rd45, [_Z12maximizationPKdPKjPdiiiiiil_param_2];
	ld.param.u32 	%r17, [_Z12maximizationPKdPKjPdiiiiiil_param_3];
	ld.param.u32 	%r19, [_Z12maximizationPKdPKjPdiiiiiil_param_5];
	ld.param.u32 	%r20, [_Z12maximizationPKdPKjPdiiiiiil_param_6];
	ld.param.u32 	%r21, [_Z12maximizationPKdPKjPdiiiiiil_param_7];
	ld.param.u32 	%r22, [_Z12maximizationPKdPKjPdiiiiiil_param_8];
	ld.param.u64 	%rd48, [_Z12maximizationPKdPKjPdiiiiiil_param_9];
	cvta.to.global.u64 	%rd1, %rd46;
	cvta.to.global.u64 	%rd2, %rd47;
	mov.u32 	%r23, %tid.x;
	mov.u32 	%r24, %ctaid.x;
	mov.u32 	%r25, %ntid.x;
	mad.lo.s32 	%r26, %r24, %r25, %r23;
	cvt.u64.u32 	%rd3, %r26;
	setp.le.s64 	%p1, %rd48, %rd3;
	@%p1 bra 	$L__BB1_31;
	ld.param.u32 	%r43, [_Z12maximizationPKdPKjPdiiiiiil_param_4];
	cvta.to.global.u64 	%rd50, %rd45;
	mad.lo.s64 	%rd4, %rd3, 48, %rd50;
	ld.global.f64 	%fd130, [%rd4+24];
	cvt.rzi.s32.f64 	%r27, %fd130;
	ld.global.f64 	%fd131, [%rd4+32];
	cvt.rzi.s32.f64 	%r28, %fd131;
	ld.global.f64 	%fd132, [%rd4+40];
	cvt.rzi.s32.f64 	%r29, %fd132;
	cvt.rn.f32.s32 	%f1, %r27;
	cvt.rn.f32.s32 	%f2, %r20;
	add.f32 	%f3, %f2, %f2;
	setp.gtu.f32 	%p2, %f3, %f1;
	sub.f32 	%f4, %f1, %f3;
	selp.f32 	%f5, 0f00000000, %f4, %p2;
	cvt.rzi.s32.f32 	%r45, %f5;
	cvt.rn.f32.s32 	%f6, %r28;
	cvt.rn.f32.s32 	%f7, %r21;
	add.f32 	%f8, %f7, %f7;
	setp.gtu.f32 	%p3, %f8, %f6;
	sub.f32 	%f9, %f6, %f8;
	selp.f32 	%f10, 0f00000000, %f9, %p3;
	cvt.rzi.s32.f32 	%r2, %f10;
	cvt.rn.f32.s32 	%f11, %r29;
	cvt.rn.f32.s32 	%f12, %r22;
	add.f32 	%f13, %f12, %f12;
	setp.gtu.f32 	%p4, %f13, %f11;
	sub.f32 	%f14, %f11, %f13;
	selp.f32 	%f15, 0f00000000, %f14, %p4;
	cvt.rzi.s32.f32 	%r3, %f15;
	add.f32 	%f16, %f3, %f1;
	cvt.rn.f32.s32 	%f17, %r17;
	setp.lt.f32 	%p5, %f16, %f17;
	selp.f32 	%f18, %f16, %f17, %p5;
	cvt.rzi.s32.f32 	%r4, %f18;
	add.f32 	%f19, %f8, %f6;
	cvt.rn.f32.s32 	%f20, %r43;
	setp.lt.f32 	%p6, %f19, %f20;
	selp.f32 	%f21, %f19, %f20, %p6;
	cvt.rzi.s32.f32 	%r5, %f21;
	add.f32 	%f22, %f13, %f11;
	cvt.rn.f32.s32 	%f23, %r19;
	setp.lt.f32 	%p7, %f22, %f23;
	selp.f32 	%f24, %f22, %f23, %p7;
	cvt.rzi.s32.f32 	%r6, %f24;
	setp.ge.s32 	%p8, %r45, %r4;
	mov.b64 	%rd87, 0;
	mov.f64 	%fd211, 0d0000000000000000;
	mov.f64 	%fd212, %fd211;
	mov.f64 	%fd213, %fd211;
	mov.f64 	%fd214, %fd211;
	mov.f64 	%fd215, %fd211;
	mov.f64 	%fd216, %fd211;
	@%p8 bra 	$L__BB1_28;
	add.s64 	%rd5, %rd3, 1;
	mov.b64 	%rd87, 0;
	mov.f64 	%fd211, 0d0000000000000000;
$L__BB1_3:
	setp.ge.s32 	%p9, %r2, %r5;
	@%p9 bra 	$L__BB1_27;
	cvt.rn.f64.s32 	%fd7, %r45;
	mov.u32 	%r46, %r2;
$L__BB1_5:
	ld.param.u32 	%r44, [_Z12maximizationPKdPKjPdiiiiiil_param_4];
	setp.ge.s32 	%p10, %r3, %r6;
	mul.wide.s32 	%rd52, %r46, %r19;
	mul.lo.s32 	%r30, %r19, %r44;
	mul.wide.s32 	%rd53, %r45, %r30;
	cvt.s64.s32 	%rd54, %r3;
	add.s64 	%rd55, %rd53, %rd54;
	add.s64 	%rd8, %rd55, %rd52;
	@%p10 bra 	$L__BB1_26;
	sub.s32 	%r31, %r6, %r3;
	and.b32  	%r32, %r31, 3;
	setp.eq.s32 	%p11, %r32, 0;
	mul.lo.s64 	%rd9, %rd8, 3;
	cvt.rn.f64.s32 	%fd14, %r46;
	mov.u64 	%rd80, %rd9;
	mov.u64 	%rd81, %rd8;
	mov.u32 	%r47, %r3;
	@%p11 bra 	$L__BB1_16;
	shl.b64 	%rd57, %rd8, 2;
	add.s64 	%rd10, %rd2, %rd57;
	ld.global.u32 	%rd58, [%rd10];
	setp.ne.s64 	%p12, %rd5, %rd58;
	@%p12 bra 	$L__BB1_9;
	shl.b64 	%rd59, %rd9, 3;
	add.s64 	%rd60, %rd1, %rd59;
	ld.global.f64 	%fd134, [%rd60];
	add.f64 	%fd216, %fd134, %fd216;
	ld.global.f64 	%fd135, [%rd60+8];
	add.f64 	%fd215, %fd135, %fd215;
	ld.global.f64 	%fd136, [%rd60+16];
	add.f64 	%fd214, %fd136, %fd214;
	add.f64 	%fd213, %fd213, %fd7;
	add.f64 	%fd212, %fd212, %fd14;
	cvt.rn.f64.s32 	%fd137, %r3;
	add.f64 	%fd211, %fd211, %fd137;
	add.s64 	%rd87, %rd87, 1;
$L__BB1_9:
	add.s32 	%r47, %r3, 1;
	sub.s32 	%r33, %r6, %r3;
	and.b32  	%r34, %r33, 3;
	setp.eq.s32 	%p13, %r34, 1;
	add.s64 	%rd81, %rd8, 1;
	add.s64 	%rd14, %rd9, 3;
	mov.u64 	%rd80, %rd14;
	@%p13 bra 	$L__BB1_16;
	ld.global.u32 	%rd61, [%rd10+4];
	setp.ne.s64 	%p14, %rd5, %rd61;
	@%p14 bra 	$L__BB1_12;
	shl.b64 	%rd62, %rd9, 3;
	add.s64 	%rd63, %rd1, %rd62;
	ld.global.f64 	%fd138, [%rd63+24];
	add.f64 	%fd216, %fd138, %fd216;
	ld.global.f64 	%fd139, [%rd63+32];
	add.f64 	%fd215, %fd139, %fd215;
	ld.global.f64 	%fd140, [%rd63+40];
	add.f64 	%fd214, %fd140, %fd214;
	add.f64 	%fd213, %fd213, %fd7;
	add.f64 	%fd212, %fd212, %fd14;
	add.s32 	%r35, %r3, 1;
	cvt.rn.f64.s32 	%fd141, %r35;
	add.f64 	%fd211, %fd211, %fd141;
	add.s64 	%rd87, %rd87, 1;
$L__BB1_12:
	add.s32 	%r47, %r3, 2;
	sub.s32 	%r36, %r6, %r3;
	and.b32  	%r37, %r36, 3;
	setp.eq.s32 	%p15, %r37, 2;
	add.s64 	%rd81, %rd8, 2;
	add.s64 	%rd80, %rd9, 6;
	@%p15 bra 	$L__BB1_16;
	ld.global.u32 	%rd64, [%rd10+8];
	setp.ne.s64 	%p16, %rd5, %rd64;
	@%p16 bra 	$L__BB1_15;
	shl.b64 	%rd65, %rd9, 3;
	add.s64 	%rd66, %rd1, %rd65;
	ld.global.f64 	%fd142, [%rd66+48];
	add.f64 	%fd216, %fd142, %fd216;
	ld.global.f64 	%fd143, [%rd66+56];
	add.f64 	%fd215, %fd143, %fd215;
	ld.global.f64 	%fd144, [%rd66+64];
	add.f64 	%fd214, %fd144, %fd214;
	add.f64 	%fd213, %fd213, %fd7;
	add.f64 	%fd212, %fd212, %fd14;
	add.s32 	%r38, %r3, 2;
	cvt.rn.f64.s32 	%fd145, %r38;
	add.f64 	%fd211, %fd211, %fd145;
	add.s64 	%rd87, %rd87, 1;
$L__BB1_15:
	add.s32 	%r47, %r3, 3;
	shl.b64 	%rd67, %rd8, 1;
	sub.s64 	%rd81, %rd14, %rd67;
	add.s64 	%rd80, %rd9, 9;
$L__BB1_16:
	sub.s32 	%r39, %r3, %r6;
	setp.gt.u32 	%p17, %r39, -4;
	@%p17 bra 	$L__BB1_26;
$L__BB1_17:
	shl.b64 	%rd68, %rd81, 2;
	add.s64 	%rd30, %rd2, %rd68;
	ld.global.u32 	%rd69, [%rd30];
	setp.ne.s64 	%p18, %rd5, %rd69;
	shl.b64 	%rd70, %rd80, 3;
	add.s64 	%rd31, %rd1, %rd70;
	@%p18 bra 	$L__BB1_19;
	ld.global.f64 	%fd146, [%rd31];
	add.f64 	%fd216, %fd146, %fd216;
	ld.global.f64 	%fd147, [%rd31+8];
	add.f64 	%fd215, %fd147, %fd215;
	ld.global.f64 	%fd148, [%rd31+16];
	add.f64 	%fd214, %fd148, %fd214;
	add.f64 	%fd213, %fd213, %fd7;
	add.f64 	%fd212, %fd212, %fd14;
	cvt.rn.f64.s32 	%fd149, %r47;
	add.f64 	%fd211, %fd211, %fd149;
	add.s64 	%rd87, %rd87, 1;
$L__BB1_19:
	ld.global.u32 	%rd71, [%rd30+4];
	setp.ne.s64 	%p19, %rd5, %rd71;
	@%p19 bra 	$L__BB1_21;
	add.s32 	%r40, %r47, 1;
	ld.global.f64 	%fd150, [%rd31+24];
	add.f64 	%fd216, %fd150, %fd216;
	ld.global.f64 	%fd151, [%rd31+32];
	add.f64 	%fd215, %fd151, %fd215;
	ld.global.f64 	%fd152, [%rd31+40];
	add.f64 	%fd214, %fd152, %fd214;
	add.f64 	%fd213, %fd213, %fd7;
	add.f64 	%fd212, %fd212, %fd14;
	cvt.rn.f64.s32 	%fd153, %r40;
	add.f64 	%fd211, %fd211, %fd153;
	add.s64 	%rd87, %rd87, 1;
$L__BB1_21:
	ld.global.u32 	%rd72, [%rd30+8];
	setp.ne.s64 	%p20, %rd5, %rd72;
	@%p20 bra 	$L__BB1_23;
	add.s32 	%r41, %r47, 2;
	ld.global.f64 	%fd154, [%rd31+48];
	add.f64 	%fd216, %fd154, %fd216;
	ld.global.f64 	%fd155, [%rd31+56];
	add.f64 	%fd215, %fd155, %fd215;
	ld.global.f64 	%fd156, [%rd31+64];
	add.f64 	%fd214, %fd156, %fd214;
	add.f64 	%fd213, %fd213, %fd7;
	add.f64 	%fd212, %fd212, %fd14;
	cvt.rn.f64.s32 	%fd157, %r41;
	add.f64 	%fd211, %fd211, %fd157;
	add.s64 	%rd87, %rd87, 1;
$L__BB1_23:
	ld.global.u32 	%rd73, [%rd30+12];
	setp.ne.s64 	%p21, %rd5, %rd73;
	@%p21 bra 	$L__BB1_25;
	add.s32 	%r42, %r47, 3;
	ld.global.f64 	%fd158, [%rd31+72];
	add.f64 	%fd216, %fd158, %fd216;
	ld.global.f64 	%fd159, [%rd31+80];
	add.f64 	%fd215, %fd159, %fd215;
	ld.global.f64 	%fd160, [%rd31+88];
	add.f64 	%fd214, %fd160, %fd214;
	add.f64 	%fd213, %fd213, %fd7;
	add.f64 	%fd212, %fd212, %fd14;
	cvt.rn.f64.s32 	%fd161, %r42;
	add.f64 	%fd211, %fd211, %fd161;
	add.s64 	%rd87, %rd87, 1;
$L__BB1_25:
	add.s64 	%rd81, %rd81, 4;
	add.s64 	%rd80, %rd80, 12;
	add.s32 	%r47, %r47, 4;
	setp.ne.s32 	%p22, %r47, %r6;
	@%p22 bra 	$L__BB1_17;
$L__BB1_26:
	add.s32 	%r46, %r46, 1;
	setp.ne.s32 	%p23, %r46, %r5;
	@%p23 bra 	$L__BB1_5;
$L__BB1_27:
	add.s32 	%r45, %r45, 1;
	setp.ne.s32 	%p24, %r45, %r4;
	@%p24 bra 	$L__BB1_3;
$L__BB1_28:
	setp.lt.s64 	%p25, %rd87, 1;
	@%p25 bra 	$L__BB1_30;
	cvt.rn.f64.u64 	%fd162, %rd87;
	div.rn.f64 	%fd163, %fd216, %fd162;
	st.global.f64 	[%rd4], %fd163;
	div.rn.f64 	%fd164, %fd215, %fd162;
	st.global.f64 	[%rd4+8], %fd164;
	div.rn.f64 	%fd165, %fd214, %fd162;
	st.global.f64 	[%rd4+16], %fd165;
	div.rn.f64 	%fd166, %fd213, %fd162;
	st.global.f64 	[%rd4+24], %fd166;
	div.rn.f64 	%fd167, %fd212, %fd162;
	st.global.f64 	[%rd4+32], %fd167;
	div.rn.f64 	%fd168, %fd211, %fd162;
	st.global.f64 	[%rd4+40], %fd168;
	bra.uni 	$L__BB1_31;
$L__BB1_30:
	mov.b64 	%rd74, 9214871658872686752;
	st.global.u64 	[%rd4], %rd74;
$L__BB1_31:
	ret;

}


// ===== COMPILED SASS (sm_100) =====

	.target	sm_100

	.elftype	@"ET_EXEC"


//--------------------- .note.nv.tkinfo           --------------------------
	.section	.note.nv.tkinfo,"",@"SHT_NOTE"
	.sectionflags	@"SHF_NOTE_NV_TKINFO"
	.tkinfo
        /*0018*/ 	.word	0x00000002
        /*0030*/ 	.string	""
        /*0030*/ 	.string	"ptxas"
        /*0030*/ 	.string	"Cuda compilation tools, release 13.0, V13.0.88"
        /*0030*/ 	.string	"Build cuda_13.0.r13.0/compiler.36424714_0"
        /*0030*/ 	.string	"-arch sm_100 -m 64 "



//--------------------- .note.nv.cuinfo           --------------------------
	.section	.note.nv.cuinfo,"",@"SHT_NOTE"
	.sectionflags	@"SHF_NOTE_NV_CUINFO"
        /*0018*/ 	.short	0x0002
        /*001a*/ 	.short	0x0064
        /*001c*/ 	.short	0x0082
	.zero		2


//--------------------- .nv.info                  --------------------------
	.section	.nv.info,"",@"SHT_CUDA_INFO"
	.align	4


	//----- nvinfo : EIATTR_REGCOUNT
	.align		4
        /*0000*/ 	.byte	0x04, 0x2f
        /*0002*/ 	.short	(.L_1 - .L_0)
	.align		4
.L_0:
        /*0004*/ 	.word	index@(_Z11expectationPKdS0_PjiiiiiiiiiPdS2_)
        /*0008*/ 	.word	0x0000003e


	//----- nvinfo : EIATTR_FRAME_SIZE
	.align		4
.L_1:
        /*000c*/ 	.byte	0x04, 0x11
        /*000e*/ 	.short	(.L_3 - .L_2)
	.align		4
.L_2:
        /*0010*/ 	.word	index@($__internal_1_$__cuda_sm20_div_rn_f64_full)
        /*0014*/ 	.word	0x00000000


	//----- nvinfo : EIATTR_FRAME_SIZE
	.align		4
.L_3:
        /*0018*/ 	.byte	0x04, 0x11
        /*001a*/ 	.short	(.L_5 - .L_4)
	.align		4
.L_4:
        /*001c*/ 	.word	index@(_Z11expectationPKdS0_PjiiiiiiiiiPdS2_)
        /*0020*/ 	.word	0x00000000


	//----- nvinfo : EIATTR_REGCOUNT
	.align		4
.L_5:
        /*0024*/ 	.byte	0x04, 0x2f
        /*0026*/ 	.short	(.L_7 - .L_6)
	.align		4
.L_6:
        /*0028*/ 	.word	index@(_Z12maximizationPKdPKjPdiiiiiil)
        /*002c*/ 	.word	0x00000038


	//----- nvinfo : EIATTR_FRAME_SIZE
	.align		4
.L_7:
        /*0030*/ 	.byte	0x04, 0x11
        /*0032*/ 	.short	(.L_9 - .L_8)
	.align		4
.L_8:
        /*0034*/ 	.word	index@($__internal_0_$__cuda_sm20_div_rn_f64_full)
        /*0038*/ 	.word	0x00000000


	//----- nvinfo : EIATTR_FRAME_SIZE
	.align		4
.L_9:
        /*003c*/ 	.byte	0x04, 0x11
        /*003e*/ 	.short	(.L_11 - .L_10)
	.align		4
.L_10:
        /*0040*/ 	.word	index@(_Z12maximizationPKdPKjPdiiiiiil)
        /*0044*/ 	.word	0x00000000


	//----- nvinfo : EIATTR_MIN_STACK_SIZE
	.align		4
.L_11:
        /*0048*/ 	.byte	0x04, 0x12
        /*004a*/ 	.short	(.L_13 - .L_12)
	.align		4
.L_12:
        /*004c*/ 	.word	index@(_Z12maximizationPKdPKjPdiiiiiil)
        /*0050*/ 	.word	0x00000000


	//----- nvinfo : EIATTR_MIN_STACK_SIZE
	.align		4
.L_13:
        /*0054*/ 	.byte	0x04, 0x12
        /*0056*/ 	.short	(.L_15 - .L_14)
	.align		4
.L_14:
        /*0058*/ 	.word	index@(_Z11expectationPKdS0_PjiiiiiiiiiPdS2_)
        /*005c*/ 	.word	0x00000000
.L_15:


//--------------------- .nv.compat                --------------------------
	.section	.nv.compat,"",@"SHT_CUDA_COMPAT_INFO"
	.align	4
        /*0000*/ 	.byte	0x02, 0x09, 0x00, 0x00, 0x02, 0x02, 0x01, 0x00, 0x02, 0x05, 0x05, 0x00, 0x03, 0x07, 0x01, 0x01
        /*0010*/ 	.byte	0x02, 0x03, 0x00, 0x00, 0x02, 0x06, 0x01, 0x00, 0x04, 0x0b, 0x08, 0x00, 0x01, 0x00, 0x00, 0x00
        /*0020*/ 	.byte	0x00, 0x00, 0x00, 0x00


//--------------------- .nv.info._Z12maximizationPKdPKjPdiiiiiil --------------------------
	.section	.nv.info._Z12maximizationPKdPKjPdiiiiiil,"",@"SHT_CUDA_INFO"
	.sectionflags	@""
	.align	4


	//----- nvinfo : EIATTR_CUDA_API_VERSION
	.align		4
        /*0000*/ 	.byte	0x04, 0x37
        /*0002*/ 	.short	(.L_17 - .L_16)
.L_16:
        /*0004*/ 	.word	0x00000082


	//----- nvinfo : EIATTR_KPARAM_INFO
	.align		4
.L_17:
        /*0008*/ 	.byte	0x04, 0x17
        /*000a*/ 	.short	(.L_19 - .L_18)
.L_18:
        /*000c*/ 	.word	0x00000000
        /*0010*/ 	.short	0x0009
        /*0012*/ 	.short	0x0030
        /*0014*/ 	.byte	0x00, 0xf0, 0x21, 0x00


	//----- nvinfo : EIATTR_KPARAM_INFO
	.align		4
.L_19:
        /*0018*/ 	.byte	0x04, 0x17
        /*001a*/ 	.short	(.L_21 - .L_20)
.L_20:
        /*001c*/ 	.word	0x00000000
        /*0020*/ 	.short	0x0008
        /*0022*/ 	.short	0x002c
        /*0024*/ 	.byte	0x00, 0xf0, 0x11, 0x00


	//----- nvinfo : EIATTR_KPARAM_INFO
	.align		4
.L_21:
        /*0028*/ 	.byte	0x04, 0x17
        /*002a*/ 	.short	(.L_23 - .L_22)
.L_22:
        /*002c*/ 	.word	0x00000000
        /*0030*/ 	.short	0x0007
        /*0032*/ 	.short	0x0028
        /*0034*/ 	.byte	0x00, 0xf0, 0x11, 0x00


	//----- nvinfo : EIATTR_KPARAM_INFO
	.align		4
.L_23:
        /*0038*/ 	.byte	0x04, 0x17
        /*003a*/ 	.short	(.L_25 - .L_24)
.L_24:
        /*003c*/ 	.word	0x00000000
        /*0040*/ 	.short	0x0006
        /*0042*/ 	.short	0x0024
        /*0044*/ 	.byte	0x00, 0xf0, 0x11, 0x00


	//----- nvinfo : EIATTR_KPARAM_INFO
	.align		4
.L_25:
        /*0048*/ 	.byte	0x04, 0x17
        /*004a*/ 	.short	(.L_27 - .L_26)
.L_26:
        /*004c*/ 	.word	0x00000000
        /*0050*/ 	.short	0x0005
        /*0052*/ 	.short	0x0020
        /*0054*/ 	.byte	0x00, 0xf0, 0x11, 0x00


	//----- nvinfo : EIATTR_KPARAM_INFO
	.align		4
.L_27:
        /*0058*/ 	.byte	0x04, 0x17
        /*005a*/ 	.short	(.L_29 - .L_28)
.L_28:
        /*005c*/ 	.word	0x00000000
        /*0060*/ 	.short	0x0004
        /*0062*/ 	.short	0x001c
        /*0064*/ 	.byte	0x00, 0xf0, 0x11, 0x00


	//----- nvinfo : EIATTR_KPARAM_INFO
	.align		4
.L_29:
        /*0068*/ 	.byte	0x04, 0x17
        /*006a*/ 	.short	(.L_31 - .L_30)
.L_30:
        /*006c*/ 	.word	0x00000000
        /*0070*/ 	.short	0x0003
        /*0072*/ 	.short	0x0018
        /*0074*/ 	.byte	0x00, 0xf0, 0x11, 0x00


	//----- nvinfo : EIATTR_KPARAM_INFO
	.align		4
.L_31:
        /*0078*/ 	.byte	0x04, 0x17
        /*007a*/ 	.short	(.L_33 - .L_32)
.L_32:
        /*007c*/ 	.word	0x00000000
        /*0080*/ 	.short	0x0002
        /*0082*/ 	.short	0x0010
        /*0084*/ 	.byte	0x00, 0xf5, 0x21, 0x00


	//----- nvinfo : EIATTR_KPARAM_INFO
	.align		4
.L_33:
        /*0088*/ 	.byte	0x04, 0x17
        /*008a*/ 	.short	(.L_35 - .L_34)
.L_34:
        /*008c*/ 	.word	0x00000000
        /*0090*/ 	.short	0x0001
        /*0092*/ 	.short	0x0008
        /*0094*/ 	.byte	0x00, 0xf5, 0x21, 0x00


	//----- nvinfo : EIATTR_KPARAM_INFO
	.align		4
.L_35:
        /*0098*/ 	.byte	0x04, 0x17
        /*009a*/ 	.short	(.L_37 - .L_36)
.L_36:
        /*009c*/ 	.word	0x00000000
        /*00a0*/ 	.short	0x0000
        /*00a2*/ 	.short	0x0000
        /*00a4*/ 	.byte	0x00, 0xf5, 0x21, 0x00


	//----- nvinfo : EIATTR_SPARSE_MMA_MASK
	.align		4
.L_37:
        /*00a8*/ 	.byte	0x03, 0x50
        /*00aa*/ 	.short	0x0000


	//----- nvinfo : EIATTR_MAXREG_COUNT
	.align		4
        /*00ac*/ 	.byte	0x03, 0x1b
        /*00ae*/ 	.short	0x00ff


	//----- nvinfo : EIATTR_MERCURY_ISA_VERSION
	.align		4
        /*00b0*/ 	.byte	0x03, 0x5f
        /*00b2*/ 	.short	0x0101


	//----- nvinfo : EIATTR_VRC_CTA_INIT_COUNT
	.align		4
        /*00b4*/ 	.byte	0x02, 0x4a
	.zero		1
	.zero		1


	//----- nvinfo : EIATTR_EXIT_INSTR_OFFSETS
	.align		4
        /*00b8*/ 	.byte	0x04, 0x1c
        /*00ba*/ 	.short	(.L_39 - .L_38)


	//   ....[0]....
.L_38:
        /*00bc*/ 	.word	0x00000080


	//   ....[1]....
        /*00c0*/ 	.word	0x00001a50


	//   ....[2]....
        /*00c4*/ 	.word	0x00001a90


	//----- nvinfo : EIATTR_CRS_STACK_SIZE
	.align		4
.L_39:
        /*00c8*/ 	.byte	0x04, 0x1e
        /*00ca*/ 	.short	(.L_41 - .L_40)
.L_40:
        /*00cc*/ 	.word	0x00000000


	//----- nvinfo : EIATTR_CBANK_PARAM_SIZE
	.align		4
.L_41:
        /*00d0*/ 	.byte	0x03, 0x19
        /*00d2*/ 	.short	0x0038


	//----- nvinfo : EIATTR_PARAM_CBANK
	.align		4
        /*00d4*/ 	.byte	0x04, 0x0a
        /*00d6*/ 	.short	(.L_43 - .L_42)
	.align		4
.L_42:
        /*00d8*/ 	.word	index@(.nv.constant0._Z12maximizationPKdPKjPdiiiiiil)
        /*00dc*/ 	.short	0x0380
        /*00de*/ 	.short	0x0038


	//----- nvinfo : EIATTR_SW_WAR
	.align		4
.L_43:
        /*00e0*/ 	.byte	0x04, 0x36
        /*00e2*/ 	.short	(.L_45 - .L_44)
.L_44:
        /*00e4*/ 	.word	0x00000008
.L_45:


//--------------------- .nv.info._Z11expectationPKdS0_PjiiiiiiiiiPdS2_ --------------------------
	.section	.nv.info._Z11expectationPKdS0_PjiiiiiiiiiPdS2_,"",@"SHT_CUDA_INFO"
	.sectionflags	@""
	.align	4


	//----- nvinfo : EIATTR_CUDA_API_VERSION
	.align		4
        /*0000*/ 	.byte	0x04, 0x37
        /*0002*/ 	.short	(.L_47 - .L_46)
.L_46:
        /*0004*/ 	.word	0x00000082


	//----- nvinfo : EIATTR_KPARAM_INFO
	.align		4
.L_47:
        /*0008*/ 	.byte	0x04, 0x17
        /*000a*/ 	.short	(.L_49 - .L_48)
.L_48:
        /*000c*/ 	.word	0x00000000
        /*0010*/ 	.short	0x000d
        /*0012*/ 	.short	0x0048
        /*0014*/ 	.byte	0x00, 0xf5, 0x21, 0x00


	//----- nvinfo : EIATTR_KPARAM_INFO
	.align		4
.L_49:
        /*0018*/ 	.byte	0x04, 0x17
        /*001a*/ 	.short	(.L_51 - .L_50)
.L_50:
        /*001c*/ 	.word	0x00000000
        /*0020*/ 	.short	0x000c
        /*0022*/ 	.short	0x0040
        /*0024*/ 	.byte	0x00, 0xf5, 0x21, 0x00


	//----- nvinfo : EIATTR_KPARAM_INFO
	.align		4
.L_51:
        /*0028*/ 	.byte	0x04, 0x17
        /*002a*/ 	.short	(.L_53 - .L_52)
.L_52:
        /*002c*/ 	.word	0x00000000
        /*0030*/ 	.short	0x000b
        /*0032*/ 	.short	0x0038
        /*0034*/ 	.byte	0x00, 0xf0, 0x11, 0x00


	//----- nvinfo : EIATTR_KPARAM_INFO
	.align		4
.L_53:
        /*0038*/ 	.byte	0x04, 0x17
        /*003a*/ 	.short	(.L_55 - .L_54)
.L_54:
        /*003c*/ 	.word	0x00000000
        /*0040*/ 	.short	0x000a
        /*0042*/ 	.short	0x0034
        /*0044*/ 	.byte	0x00, 0xf0, 0x11, 0x00


	//----- nvinfo : EIATTR_KPARAM_INFO
	.align		4
.L_55:
        /*0048*/ 	.byte	0x04, 0x17
        /*004a*/ 	.short	(.L_57 - .L_56)
.L_56:
        /*004c*/ 	.word	0x00000000
        /*0050*/ 	.short	0x0009
        /*0052*/ 	.short	0x0030
        /*0054*/ 	.byte	0x00, 0xf0, 0x11, 0x00


	//----- nvinfo : EIATTR_KPARAM_INFO
	.align		4
.L_57:
        /*0058*/ 	.byte	0x04, 0x17
        /*005a*/ 	.short	(.L_59 - .L_58)
.L_58:
        /*005c*/ 	.word	0x00000000
        /*0060*/ 	.short	0x0008
        /*0062*/ 	.short	0x002c
        /*0064*/ 	.byte	0x00, 0xf0, 0x11, 0x00


	//----- nvinfo : EIATTR_KPARAM_INFO
	.align		4
.L_59:
        /*0068*/ 	.byte	0x04, 0x17
        /*006a*/ 	.short	(.L_61 - .L_60)
.L_60:
        /*006c*/ 	.word	0x00000000
        /*0070*/ 	.short	0x0007
        /*0072*/ 	.short	0x0028
        /*0074*/ 	.byte	0x00, 0xf0, 0x11, 0x00


	//----- nvinfo : EIATTR_KPARAM_INFO
	.align		4
.L_61:
        /*0078*/ 	.byte	0x04, 0x17
        /*007a*/ 	.short	(.L_63 - .L_62)
.L_62:
        /*007c*/ 	.word	0x00000000
        /*0080*/ 	.short	0x0006
        /*0082*/ 	.short	0x0024
        /*0084*/ 	.byte	0x00, 0xf0, 0x11, 0x00


	//----- nvinfo : EIATTR_KPARAM_INFO
	.align		4
.L_63:
        /*0088*/ 	.byte	0x04, 0x17
        /*008a*/ 	.short	(.L_65 - .L_64)
.L_64:
        /*008c*/ 	.word	0x00000000
        /*0090*/ 	.short	0x0005
        /*0092*/ 	.short	0x0020
        /*0094*/ 	.byte	0x00, 0xf0, 0x11, 0x00


	//----- nvinfo : EIATTR_KPARAM_INFO
	.align		4
.L_65:
        /*0098*/ 	.byte	0x04, 0x17
        /*009a*/ 	.short	(.L_67 - .L_66)
.L_66:
        /*009c*/ 	.word	0x00000000
        /*00a0*/ 	.short	0x0004
        /*00a2*/ 	.short	0x001c
        /*00a4*/ 	.byte	0x00, 0xf0, 0x11, 0x00


	//----- nvinfo : EIATTR_KPARAM_INFO
	.align		4
.L_67:
        /*00a8*/ 	.byte	0x04, 0x17
        /*00aa*/ 	.short	(.L_69 - .L_68)
.L_68:
        /*00ac*/ 	.word	0x00000000
        /*00b0*/ 	.short	0x0003
        /*00b2*/ 	.short	0x0018
        /*00b4*/ 	.byte	0x00, 0xf0, 0x11, 0x00


	//----- nvinfo : EIATTR_KPARAM_INFO
	.align		4
.L_69:
        /*00b8*/ 	.byte	0x04, 0x17
        /*00ba*/ 	.short	(.L_71 - .L_70)
.L_70:
        /*00bc*/ 	.word	0x00000000
        /*00c0*/ 	.short	0x0002
        /*00c2*/ 	.short	0x0010
        /*00c4*/ 	.byte	0x00, 0xf5, 0x21, 0x00


	//----- nvinfo : EIATTR_KPARAM_INFO
	.align		4
.L_71:
        /*00c8*/ 	.byte	0x04, 0x17
        /*00ca*/ 	.short	(.L_73 - .L_72)
.L_72:
        /*00cc*/ 	.word	0x00000000
        /*00d0*/ 	.short	0x0001
        /*00d2*/ 	.short	0x0008
        /*00d4*/ 	.byte	0x00, 0xf5, 0x21, 0x00


	//----- nvinfo : EIATTR_KPARAM_INFO
	.align		4
.L_73:
        /*00d8*/ 	.byte	0x04, 0x17
        /*00da*/ 	.short	(.L_75 - .L_74)
.L_74:
        /*00dc*/ 	.word	0x00000000
        /*00e0*/ 	.short	0x0000
        /*00e2*/ 	.short	0x0000
        /*00e4*/ 	.byte	0x00, 0xf5, 0x21, 0x00


	//----- nvinfo : EIATTR_SPARSE_MMA_MASK
	.align		4
.L_75:
        /*00e8*/ 	.byte	0x03, 0x50
        /*00ea*/ 	.short	0x0000


	//----- nvinfo : EIATTR_MAXREG_COUNT
	.align		4
        /*00ec*/ 	.byte	0x03, 0x1b
        /*00ee*/ 	.short	0x00ff


	//----- nvinfo : EIATTR_MERCURY_ISA_VERSION
	.align		4
        /*00f0*/ 	.byte	0x03, 0x5f
        /*00f2*/ 	.short	0x0101


	//----- nvinfo : EIATTR_VRC_CTA_INIT_COUNT
	.align		4
        /*00f4*/ 	.byte	0x02, 0x4a
	.zero		1
	.zero		1


	//----- nvinfo : EIATTR_EXIT_INSTR_OFFSETS
	.align		4
        /*00f8*/ 	.byte	0x04, 0x1c
        /*00fa*/ 	.short	(.L_77 - .L_76)


	//   ....[0]....
.L_76:
        /*00fc*/ 	.word	0x00000120


	//   ....[1]....
        /*0100*/ 	.word	0x000017a0


	//----- nvinfo : EIATTR_CRS_STACK_SIZE
	.align		4
.L_77:
        /*0104*/ 	.byte	0x04, 0x1e
        /*0106*/ 	.short	(.L_79 - .L_78)
.L_78:
        /*0108*/ 	.word	0x00000000


	//----- nvinfo : EIATTR_CBANK_PARAM_SIZE
	.align		4
.L_79:
        /*010c*/ 	.byte	0x03, 0x19
        /*010e*/ 	.short	0x0050


	//----- nvinfo : EIATTR_PARAM_CBANK
	.align		4
        /*0110*/ 	.byte	0x04, 0x0a
        /*0112*/ 	.short	(.L_81 - .L_80)
	.align		4
.L_80:
        /*0114*/ 	.word	index@(.nv.constant0._Z11expectationPKdS0_PjiiiiiiiiiPdS2_)
        /*0118*/ 	.short	0x0380
        /*011a*/ 	.short	0x0050


	//----- nvinfo : EIATTR_SW_WAR
	.align		4
.L_81:
        /*011c*/ 	.byte	0x04, 0x36
        /*011e*/ 	.short	(.L_83 - .L_82)
.L_82:
        /*0120*/ 	.word	0x00000008
.L_83:


//--------------------- .nv.callgraph             --------------------------
	.section	.nv.callgraph,"",@"SHT_CUDA_CALLGRAPH"
	.align	4
	.sectionentsize	8
	.align		4
        /*0000*/ 	.word	0x00000000
	.align		4
        /*0004*/ 	.word	0xffffffff
	.align		4
        /*0008*/ 	.word	0x00000000
	.align		4
        /*000c*/ 	.word	0xfffffffe
	.align		4
        /*0010*/ 	.word	0x00000000
	.align		4
        /*0014*/ 	.word	0xfffffffd
	.align		4
        /*0018*/ 	.word	0x00000000
	.align		4
        /*001c*/ 	.word	0xfffffffc


//--------------------- .text._Z12maximizationPKdPKjPdiiiiiil --------------------------
	.section	.text._Z12maximizationPKdPKjPdiiiiiil,"ax",@progbits
	.align	128
        .global         _Z12maximizationPKdPKjPdiiiiiil
        .type           _Z12maximizationPKdPKjPdiiiiiil,@function
        .size           _Z12maximizationPKdPKjPdiiiiiil,(.L_x_58 - _Z12maximizationPKdPKjPdiiiiiil)
        .other          _Z12maximizationPKdPKjPdiiiiiil,@"STO_CUDA_ENTRY STV_DEFAULT"
_Z12maximizationPKdPKjPdiiiiiil:
.text._Z12maximizationPKdPKjPdiiiiiil:
[----:B------:R-:W-:Y:S01]  /*0000*/  LDC R1, c[0x0][0x37c] ;  /* 0x0000df00ff017b82 */ /* 0x000fe20000000800 */
[----:B------:R-:W0:Y:S07]  /*0010*/  S2R R7, SR_TID.X ;  /* 0x0000000000077919 */ /* 0x000e2e0000002100 */
[----:B------:R-:W0:Y:S01]  /*0020*/  S2UR UR4, SR_CTAID.X ;  /* 0x00000000000479c3 */ /* 0x000e220000002500 */
[----:B------:R-:W1:Y:S07]  /*0030*/  LDCU.64 UR6, c[0x0][0x3b0] ;  /* 0x00007600ff0677ac */ /* 0x000e6e0008000a00 */
[----:B------:R-:W0:Y:S02]  /*0040*/  LDC R0, c[0x0][0x360] ;  /* 0x0000d800ff007b82 */ /* 0x000e240000000800 */
[----:B0-----:R-:W-:-:S05]  /*0050*/  IMAD R7, R0, UR4, R7 ;  /* 0x0000000400077c24 */ /* 0x001fca000f8e0207 */
[----:B-1----:R-:W-:-:S04]  /*0060*/  ISETP.GE.U32.AND P0, PT, R7, UR6, PT ;  /* 0x0000000607007c0c */ /* 0x002fc8000bf06070 */
[----:B------:R-:W-:-:S13]  /*0070*/  ISETP.GE.AND.EX P0, PT, RZ, UR7, PT, P0 ;  /* 0x00000007ff007c0c */ /* 0x000fda000bf06300 */
[----:B------:R-:W-:Y:S05]  /*0080*/  @P0 EXIT ;  /* 0x000000000000094d */ /* 0x000fea0003800000 */
[----:B------:R-:W0:Y:S01]  /*0090*/  LDC.64 R22, c[0x0][0x390] ;  /* 0x0000e400ff167b82 */ /* 0x000e220000000a00 */
[----:B------:R-:W1:Y:S01]  /*00a0*/  LDCU.64 UR6, c[0x0][0x358] ;  /* 0x00006b00ff0677ac */ /* 0x000e620008000a00 */
[----:B------:R-:W-:Y:S01]  /*00b0*/  UMOV UR4, URZ ;  /* 0x000000ff00047c82 */ /* 0x000fe20008000000 */
[----:B------:R-:W2:Y:S01]  /*00c0*/  LDCU.128 UR8, c[0x0][0x3a0] ;  /* 0x00007400ff0877ac */ /* 0x000ea20008000c00 */
[----:B0-----:R-:W-:-:S04]  /*00d0*/  IMAD.WIDE.U32 R22, R7, 0x30, R22 ;  /* 0x0000003007167825 */ /* 0x001fc800078e0016 */
[----:B------:R-:W-:Y:S01]  /*00e0*/  VIADD R23, R23, UR4 ;  /* 0x0000000417177c36 */ /* 0x000fe20008000000 */
[----:B------:R-:W0:Y:S04]  /*00f0*/  LDCU.64 UR4, c[0x0][0x398] ;  /* 0x00007300ff0477ac */ /* 0x000e280008000a00 */
[----:B-1----:R-:W3:Y:S04]  /*0100*/  LDG.E.64 R2, desc[UR6][R22.64+0x18] ;  /* 0x0000180616027981 */ /* 0x002ee8000c1e1b00 */
[----:B------:R-:W4:Y:S04]  /*0110*/  LDG.E.64 R8, desc[UR6][R22.64+0x28] ;  /* 0x0000280616087981 */ /* 0x000f28000c1e1b00 */
[----:B------:R-:W5:Y:S01]  /*0120*/  LDG.E.64 R4, desc[UR6][R22.64+0x20] ;  /* 0x0000200616047981 */ /* 0x000f62000c1e1b00 */
[----:B--2---:R-:W-:-:S05]  /*0130*/  I2FP.F32.S32 R6, UR9 ;  /* 0x0000000900067c45 */ /* 0x004fca0008201400 */
[----:B------:R-:W-:Y:S01]  /*0140*/  FADD R11, R6, R6 ;  /* 0x00000006060b7221 */ /* 0x000fe20000000000 */
[----:B0-----:R-:W-:Y:S02]  /*0150*/  I2FP.F32.S32 R10, UR4 ;  /* 0x00000004000a7c45 */ /* 0x001fe40008201400 */
[----:B------:R-:W-:Y:S01]  /*0160*/  I2FP.F32.S32 R13, UR8 ;  /* 0x00000008000d7c45 */ /* 0x000fe20008201400 */
[----:B------:R-:W-:Y:S01]  /*0170*/  BSSY.RECONVERGENT B0, `(.L_x_0) ;  /* 0x00000f7000007945 */ /* 0x000fe20003800200 */
[----:B------:R-:W-:Y:S02]  /*0180*/  CS2R R20, SRZ ;  /* 0x0000000000147805 */ /* 0x000fe4000001ff00 */
[----:B------:R-:W-:Y:S02]  /*0190*/  CS2R R14, SRZ ;  /* 0x00000000000e7805 */ /* 0x000fe4000001ff00 */
[----:B------:R-:W-:Y:S02]  /*01a0*/  CS2R R18, SRZ ;  /* 0x0000000000127805 */ /* 0x000fe4000001ff00 */
[----:B------:R-:W-:Y:S01]  /*01b0*/  CS2R R16, SRZ ;  /* 0x0000000000107805 */ /* 0x000fe2000001ff00 */
[----:B---3--:R-:W0:Y:S08]  /*01c0*/  F2I.F64.TRUNC R2, R2 ;  /* 0x0000000200027311 */ /* 0x008e30000030d100 */
[----:B----4-:R-:W1:Y:S01]  /*01d0*/  F2I.F64.TRUNC R8, R8 ;  /* 0x0000000800087311 */ /* 0x010e62000030d100 */
[----:B0-----:R-:W-:-:S04]  /*01e0*/  I2FP.F32.S32 R0, R2 ;  /* 0x0000000200007245 */ /* 0x001fc80000201400 */
[----:B------:R-:W-:Y:S01]  /*01f0*/  FSETP.GTU.AND P0, PT, R11, R0, PT ;  /* 0x000000000b00720b */ /* 0x000fe20003f0c000 */
[C-C-:B------:R-:W-:Y:S01]  /*0200*/  FADD R6, R0.reuse, -R11.reuse ;  /* 0x8000000b00067221 */ /* 0x140fe20000000000 */
[----:B------:R-:W-:Y:S01]  /*0210*/  FADD R11, R0, R11 ;  /* 0x0000000b000b7221 */ /* 0x000fe20000000000 */
[----:B------:R-:W-:-:S03]  /*0220*/  I2FP.F32.S32 R0, UR10 ;  /* 0x0000000a00007c45 */ /* 0x000fc60008201400 */
[----:B------:R-:W-:Y:S02]  /*0230*/  FSEL R6, R6, RZ, !P0 ;  /* 0x000000ff06067208 */ /* 0x000fe40004000000 */
[CC--:B------:R-:W-:Y:S01]  /*0240*/  FSETP.GEU.AND P0, PT, R11.reuse, R10.reuse, PT ;  /* 0x0000000a0b00720b */ /* 0x0c0fe20003f0e000 */
[----:B------:R-:W-:Y:S01]  /*0250*/  FADD R3, R0, R0 ;  /* 0x0000000000037221 */ /* 0x000fe20000000000 */
[----:B-----5:R0:W2:Y:S02]  /*0260*/  F2I.F64.TRUNC R4, R4 ;  /* 0x0000000400047311 */ /* 0x0200a4000030d100 */
[----:B------:R-:W-:Y:S02]  /*0270*/  FSEL R0, R11, R10, !P0 ;  /* 0x0000000a0b007208 */ /* 0x000fe40004000000 */
[----:B------:R-:W-:Y:S02]  /*0280*/  I2FP.F32.S32 R2, UR11 ;  /* 0x0000000b00027c45 */ /* 0x000fe40008201400 */
[----:B-1----:R-:W-:-:S02]  /*0290*/  I2FP.F32.S32 R8, R8 ;  /* 0x0000000800087245 */ /* 0x002fc40000201400 */
[----:B------:R1:W-:Y:S01]  /*02a0*/  F2I.TRUNC.NTZ R9, R6 ;  /* 0x0000000600097305 */ /* 0x0003e2000020f100 */
[----:B0-----:R-:W-:-:S07]  /*02b0*/  FADD R5, R2, R2 ;  /* 0x0000000202057221 */ /* 0x001fce0000000000 */
[----:B------:R-:W0:Y:S01]  /*02c0*/  F2I.TRUNC.NTZ R0, R0 ;  /* 0x0000000000007305 */ /* 0x000e22000020f100 */
[----:B------:R-:W-:Y:S01]  /*02d0*/  FADD R10, R8, R5 ;  /* 0x00000005080a7221 */ /* 0x000fe20000000000 */
[----:B--2---:R-:W-:-:S04]  /*02e0*/  I2FP.F32.S32 R4, R4 ;  /* 0x0000000400047245 */ /* 0x004fc80000201400 */
[-C--:B------:R-:W-:Y:S01]  /*02f0*/  FSETP.GEU.AND P2, PT, R10, R13.reuse, PT ;  /* 0x0000000d0a00720b */ /* 0x080fe20003f4e000 */
[----:B------:R-:W-:Y:S01]  /*0300*/  FADD R2, R4, R3 ;  /* 0x0000000304027221 */ /* 0x000fe20000000000 */
[----:B------:R-:W-:Y:S02]  /*0310*/  I2FP.F32.S32 R11, UR5 ;  /* 0x00000005000b7c45 */ /* 0x000fe40008201400 */
[----:B-1----:R-:W-:Y:S02]  /*0320*/  FSEL R6, R10, R13, !P2 ;  /* 0x0000000d0a067208 */ /* 0x002fe40005000000 */
[----:B0-----:R-:W-:Y:S02]  /*0330*/  ISETP.GE.AND P2, PT, R9, R0, PT ;  /* 0x000000000900720c */ /* 0x001fe40003f46270 */
[----:B------:R-:W-:Y:S02]  /*0340*/  FSETP.GEU.AND P1, PT, R2, R11, PT ;  /* 0x0000000b0200720b */ /* 0x000fe40003f2e000 */
[----:B------:R-:W-:-:S02]  /*0350*/  FSETP.GTU.AND P0, PT, R3, R4, PT ;  /* 0x000000040300720b */ /* 0x000fc40003f0c000 */
[----:B------:R-:W-:Y:S01]  /*0360*/  FSEL R25, R2, R11, !P1 ;  /* 0x0000000b02197208 */ /* 0x000fe20004800000 */
[----:B------:R-:W-:Y:S01]  /*0370*/  FADD R4, R4, -R3 ;  /* 0x8000000304047221 */ /* 0x000fe20000000000 */
[----:B------:R-:W-:Y:S01]  /*0380*/  FSETP.GTU.AND P1, PT, R5, R8, PT ;  /* 0x000000080500720b */ /* 0x000fe20003f2c000 */
[----:B------:R-:W-:Y:S01]  /*0390*/  FADD R5, R8, -R5 ;  /* 0x8000000508057221 */ /* 0x000fe20000000000 */
[----:B------:R-:W-:Y:S02]  /*03a0*/  CS2R R2, SRZ ;  /* 0x0000000000027805 */ /* 0x000fe4000001ff00 */
[----:B------:R-:W-:Y:S02]  /*03b0*/  CS2R R10, SRZ ;  /* 0x00000000000a7805 */ /* 0x000fe4000001ff00 */
[----:B------:R-:W-:Y:S02]  /*03c0*/  CS2R R12, SRZ ;  /* 0x00000000000c7805 */ /* 0x000fe4000001ff00 */
[----:B------:R-:W-:-:S02]  /*03d0*/  FSEL R4, R4, RZ, !P0 ;  /* 0x000000ff04047208 */ /* 0x000fc40004000000 */
[----:B------:R-:W-:Y:S01]  /*03e0*/  FSEL R24, R5, RZ, !P1 ;  /* 0x000000ff05187208 */ /* 0x000fe20004800000 */
[----:B------:R-:W-:Y:S06]  /*03f0*/  @P2 BRA `(.L_x_1) ;  /* 0x0000000c00382947 */ /* 0x000fec0003800000 */
[----:B------:R-:W0:Y:S01]  /*0400*/  F2I.TRUNC.NTZ R4, R4 ;  /* 0x0000000400047305 */ /* 0x000e22000020f100 */
[----:B------:R-:W-:Y:S02]  /*0410*/  IADD3 R7, P0, PT, R7, 0x1, RZ ;  /* 0x0000000107077810 */ /* 0x000fe40007f1e0ff */
[----:B------:R-:W-:Y:S02]  /*0420*/  CS2R R2, SRZ ;  /* 0x0000000000027805 */ /* 0x000fe4000001ff00 */
[----:B------:R-:W-:Y:S01]  /*0430*/  CS2R R20, SRZ ;  /* 0x0000000000147805 */ /* 0x000fe2000001ff00 */
[----:B------:R-:W-:Y:S02]  /*0440*/  IMAD.X R8, RZ, RZ, RZ, P0 ;  /* 0x000000ffff087224 */ /* 0x000fe400000e06ff */
[----:B------:R-:W1:Y:S08]  /*0450*/  F2I.TRUNC.NTZ R24, R24 ;  /* 0x0000001800187305 */ /* 0x000e70000020f100 */
[----:B------:R2:W3:Y:S08]  /*0460*/  F2I.TRUNC.NTZ R5, R25 ;  /* 0x0000001900057305 */ /* 0x0004f0000020f100 */
[----:B01----:R-:W4:Y:S02]  /*0470*/  F2I.TRUNC.NTZ R6, R6 ;  /* 0x0000000600067305 */ /* 0x003f24000020f100 */
.L_x_10:
[----:B---3--:R-:W-:Y:S01]  /*0480*/  ISETP.GE.AND P0, PT, R4, R5, PT ;  /* 0x000000050400720c */ /* 0x008fe20003f06270 */
[----:B------:R-:W-:-:S12]  /*0490*/  BSSY.RECONVERGENT B1, `(.L_x_2) ;  /* 0x00000c1000017945 */ /* 0x000fd80003800200 */
[----:B-1----:R-:W-:Y:S05]  /*04a0*/  @P0 BRA `(.L_x_3) ;  /* 0x0000000800fc0947 */ /* 0x002fea0003800000 */
[----:B------:R0:W1:Y:S01]  /*04b0*/  I2F.F64 R26, R9 ;  /* 0x00000009001a7312 */ /* 0x0000620000201c00 */
[----:B------:R-:W-:-:S07]  /*04c0*/  IMAD.MOV.U32 R48, RZ, RZ, R4 ;  /* 0x000000ffff307224 */ /* 0x000fce00078e0004 */
.L_x_9:
[----:B----4-:R-:W-:Y:S01]  /*04d0*/  ISETP.GE.AND P0, PT, R24, R6, PT ;  /* 0x000000061800720c */ /* 0x010fe20003f06270 */
[----:B------:R-:W-:-:S12]  /*04e0*/  BSSY.RECONVERGENT B2, `(.L_x_4) ;  /* 0x00000b8000027945 */ /* 0x000fd80003800200 */
[----:B------:R-:W-:Y:S05]  /*04f0*/  @P0 BRA `(.L_x_5) ;  /* 0x0000000800d80947 */ /* 0x000fea0003800000 */
[----:B------:R-:W3:Y:S01]  /*0500*/  LDCU UR5, c[0x0][0x3a0] ;  /* 0x00007400ff0577ac */ /* 0x000ee20008000800 */
[--C-:B--2---:R-:W-:Y:S01]  /*0510*/  SHF.R.S32.HI R25, RZ, 0x1f, R24.reuse ;  /* 0x0000001fff197819 */ /* 0x104fe20000011418 */
[--C-:B------:R-:W-:Y:S01]  /*0520*/  IMAD.IADD R46, R6, 0x1, -R24.reuse ;  /* 0x00000001062e7824 */ /* 0x100fe200078e0a18 */
[----:B------:R2:W4:Y:S01]  /*0530*/  I2F.F64 R28, R48 ;  /* 0x00000030001c7312 */ /* 0x0005220000201c00 */
[----:B------:R-:W3:Y:S01]  /*0540*/  LDCU UR4, c[0x0][0x39c] ;  /* 0x00007380ff0477ac */ /* 0x000ee20008000800 */
[----:B------:R-:W-:Y:S01]  /*0550*/  BSSY.RECONVERGENT B3, `(.L_x_6) ;  /* 0x0000062000037945 */ /* 0x000fe20003800200 */
[----:B------:R-:W-:Y:S01]  /*0560*/  IMAD.MOV.U32 R49, RZ, RZ, R24 ;  /* 0x000000ffff317224 */ /* 0x000fe200078e0018 */
[----:B------:R-:W-:Y:S01]  /*0570*/  LOP3.LUT P0, RZ, R46, 0x3, RZ, 0xc0, !PT ;  /* 0x000000032eff7812 */ /* 0x000fe2000780c0ff */
[----:B---3--:R-:W-:-:S06]  /*0580*/  UIMAD UR4, UR4, UR5, URZ ;  /* 0x00000005040472a4 */ /* 0x008fcc000f8e02ff */
[----:B------:R-:W-:-:S04]  /*0590*/  IMAD.WIDE R34, R9, UR4, R24 ;  /* 0x0000000409227c25 */ /* 0x000fc8000f8e0218 */
[----:B------:R-:W-:-:S04]  /*05a0*/  IMAD.WIDE R34, R48, UR5, R34 ;  /* 0x0000000530227c25 */ /* 0x000fc8000f8e0222 */
[----:B------:R-:W-:Y:S02]  /*05b0*/  IMAD R31, R35, 0x3, RZ ;  /* 0x00000003231f7824 */ /* 0x000fe400078e02ff */
[----:B------:R-:W-:-:S04]  /*05c0*/  IMAD.WIDE.U32 R32, R34, 0x3, RZ ;  /* 0x0000000322207825 */ /* 0x000fc800078e00ff */
[----:B------:R-:W-:Y:S02]  /*05d0*/  IMAD.IADD R44, R33, 0x1, R31 ;  /* 0x00000001212c7824 */ /* 0x000fe400078e021f */
[----:B------:R-:W-:Y:S02]  /*05e0*/  IMAD.MOV.U32 R52, RZ, RZ, R34 ;  /* 0x000000ffff347224 */ /* 0x000fe400078e0022 */
[----:B------:R-:W-:Y:S02]  /*05f0*/  IMAD.MOV.U32 R53, RZ, RZ, R35 ;  /* 0x000000ffff357224 */ /* 0x000fe400078e0023 */
[----:B------:R-:W-:Y:S02]  /*0600*/  IMAD.MOV.U32 R50, RZ, RZ, R32 ;  /* 0x000000ffff327224 */ /* 0x000fe400078e0020 */
[----:B------:R-:W-:Y:S01]  /*0610*/  IMAD.MOV.U32 R51, RZ, RZ, R44 ;  /* 0x000000ffff337224 */ /* 0x000fe200078e002c */
[----:B--2-4-:R-:W-:Y:S06]  /*0620*/  @!P0 BRA `(.L_x_7) ;  /* 0x0000000400508947 */ /* 0x014fec0003800000 */
[----:B------:R-:W2:Y:S02]  /*0630*/  LDCU.64 UR4, c[0x0][0x388] ;  /* 0x00007100ff0477ac */ /* 0x000ea40008000a00 */
[----:B--2---:R-:W-:-:S04]  /*0640*/  LEA R30, P0, R34, UR4, 0x2 ;  /* 0x00000004221e7c11 */ /* 0x004fc8000f8010ff */
[----:B------:R-:W-:-:S05]  /*0650*/  LEA.HI.X R31, R34, UR5, R35, 0x2, P0 ;  /* 0x00000005221f7c11 */ /* 0x000fca00080f1423 */
[----:B------:R-:W2:Y:S02]  /*0660*/  LDG.E R36, desc[UR6][R30.64] ;  /* 0x000000061e247981 */ /* 0x000ea4000c1e1900 */
[----:B--2---:R-:W-:-:S04]  /*0670*/  ISETP.NE.U32.AND P0, PT, R7, R36, PT ;  /* 0x000000240700720c */ /* 0x004fc80003f05070 */
[----:B------:R-:W-:-:S13]  /*0680*/  ISETP.NE.AND.EX P0, PT, R8, RZ, PT, P0 ;  /* 0x000000ff0800720c */ /* 0x000fda0003f05300 */
[----:B------:R-:W2:Y:S01]  /*0690*/  @!P0 LDC.64 R36, c[0x0][0x380] ;  /* 0x0000e000ff248b82 */ /* 0x000ea20000000a00 */
[----:B------:R-:W-:Y:S02]  /*06a0*/  @!P0 IMAD R39, R35, 0x18, RZ ;  /* 0x0000001823278824 */ /* 0x000fe400078e02ff */
[----:B--2---:R-:W-:-:S04]  /*06b0*/  @!P0 IMAD.WIDE.U32 R50, R34, 0x18, R36 ;  /* 0x0000001822328825 */ /* 0x004fc800078e0024 */
[----:B------:R-:W-:-:S05]  /*06c0*/  @!P0 IMAD.IADD R51, R51, 0x1, R39 ;  /* 0x0000000133338824 */ /* 0x000fca00078e0227 */
[----:B------:R-:W2:Y:S04]  /*06d0*/  @!P0 LDG.E.64 R42, desc[UR6][R50.64] ;  /* 0x00000006322a8981 */ /* 0x000ea8000c1e1b00 */
[----:B------:R-:W3:Y:S04]  /*06e0*/  @!P0 LDG.E.64 R40, desc[UR6][R50.64+0x8] ;  /* 0x0000080632288981 */ /* 0x000ee8000c1e1b00 */
[----:B------:R4:W5:Y:S01]  /*06f0*/  @!P0 LDG.E.64 R36, desc[UR6][R50.64+0x10] ;  /* 0x0000100632248981 */ /* 0x000962000c1e1b00 */
[----:B------:R-:W-:Y:S01]  /*0700*/  LOP3.LUT R46, R46, 0x3, RZ, 0xc0, !PT ;  /* 0x000000032e2e7812 */ /* 0x000fe200078ec0ff */
[----:B------:R-:W0:Y:S01]  /*0710*/  @!P0 I2F.F64 R38, R24 ;  /* 0x0000001800268312 */ /* 0x000e220000201c00 */
[----:B------:R-:W-:Y:S01]  /*0720*/  IADD3 R52, P2, PT, R34, 0x1, RZ ;  /* 0x0000000122347810 */ /* 0x000fe20007f5e0ff */
[----:B-1----:R-:W-:Y:S01]  /*0730*/  @!P0 DADD R14, R14, R26 ;  /* 0x000000000e0e8229 */ /* 0x002fe2000000001a */
[----:B------:R-:W-:Y:S01]  /*0740*/  ISETP.NE.AND P1, PT, R46, 0x1, PT ;  /* 0x000000012e00780c */ /* 0x000fe20003f25270 */
[----:B------:R-:W-:Y:S01]  /*0750*/  @!P0 DADD R10, R10, R28 ;  /* 0x000000000a0a8229 */ /* 0x000fe2000000001c */
[----:B------:R-:W-:Y:S01]  /*0760*/  IADD3 R47, P3, PT, R32, 0x3, RZ ;  /* 0x00000003202f7810 */ /* 0x000fe20007f7e0ff */
[----:B------:R-:W-:Y:S01]  /*0770*/  IMAD.X R53, RZ, RZ, R35, P2 ;  /* 0x000000ffff357224 */ /* 0x000fe200010e0623 */
[----:B------:R-:W-:Y:S01]  /*0780*/  @!P0 IADD3 R2, P2, PT, R2, 0x1, RZ ;  /* 0x0000000102028810 */ /* 0x000fe20007f5e0ff */
[----:B------:R-:W-:-:S02]  /*0790*/  VIADD R49, R24, 0x1 ;  /* 0x0000000118317836 */ /* 0x000fc40000000000 */
[----:B------:R-:W-:Y:S02]  /*07a0*/  IMAD.X R45, RZ, RZ, R44, P3 ;  /* 0x000000ffff2d7224 */ /* 0x000fe400018e062c */
[----:B----4-:R-:W-:Y:S02]  /*07b0*/  IMAD.MOV.U32 R50, RZ, RZ, R47 ;  /* 0x000000ffff327224 */ /* 0x010fe400078e002f */
[----:B------:R-:W-:Y:S01]  /*07c0*/  IMAD.MOV.U32 R51, RZ, RZ, R45 ;  /* 0x000000ffff337224 */ /* 0x000fe200078e002d */
[----:B0-----:R-:W-:Y:S01]  /*07d0*/  @!P0 DADD R20, R20, R38 ;  /* 0x0000000014148229 */ /* 0x001fe20000000026 */
[----:B------:R-:W-:Y:S01]  /*07e0*/  @!P0 IMAD.X R3, RZ, RZ, R3, P2 ;  /* 0x000000ffff038224 */ /* 0x000fe200010e0603 */
[----:B--2---:R-:W-:Y:S02]  /*07f0*/  @!P0 DADD R16, R16, R42 ;  /* 0x0000000010108229 */ /* 0x004fe4000000002a */
[----:B---3--:R-:W-:Y:S02]  /*0800*/  @!P0 DADD R12, R12, R40 ;  /* 0x000000000c0c8229 */ /* 0x008fe40000000028 */
[----:B-----5:R-:W-:Y:S01]  /*0810*/  @!P0 DADD R18, R18, R36 ;  /* 0x0000000012128229 */ /* 0x020fe20000000024 */
[----:B------:R-:W-:Y:S10]  /*0820*/  @!P1 BRA `(.L_x_7) ;  /* 0x0000000000d09947 */ /* 0x000ff40003800000 */
[----:B------:R-:W2:Y:S02]  /*0830*/  LDG.E R36, desc[UR6][R30.64+0x4] ;  /* 0x000004061e247981 */ /* 0x000ea4000c1e1900 */
[----:B--2---:R-:W-:-:S04]  /*0840*/  ISETP.NE.U32.AND P0, PT, R7, R36, PT ;  /* 0x000000240700720c */ /* 0x004fc80003f05070 */
[----:B------:R-:W-:-:S13]  /*0850*/  ISETP.NE.AND.EX P0, PT, R8, RZ, PT, P0 ;  /* 0x000000ff0800720c */ /* 0x000fda0003f05300 */
[----:B------:R-:W0:Y:S01]  /*0860*/  @!P0 LDC.64 R38, c[0x0][0x380] ;  /* 0x0000e000ff268b82 */ /* 0x000e220000000a00 */
[----:B------:R-:W-:Y:S02]  /*0870*/  @!P0 IMAD R37, R35, 0x18, RZ ;  /* 0x0000001823258824 */ /* 0x000fe400078e02ff */
[----:B0-----:R-:W-:-:S04]  /*0880*/  @!P0 IMAD.WIDE.U32 R38, R34, 0x18, R38 ;  /* 0x0000001822268825 */ /* 0x001fc800078e0026 */
[----:B------:R-:W-:-:S05]  /*0890*/  @!P0 IMAD.IADD R39, R39, 0x1, R37 ;  /* 0x0000000127278824 */ /* 0x000fca00078e0225 */
[----:B------:R-:W2:Y:S04]  /*08a0*/  @!P0 LDG.E.64 R42, desc[UR6][R38.64+0x18] ;  /* 0x00001806262a8981 */ /* 0x000ea8000c1e1b00 */
[----:B------:R-:W3:Y:S04]  /*08b0*/  @!P0 LDG.E.64 R36, desc[UR6][R38.64+0x20] ;  /* 0x0000200626248981 */ /* 0x000ee8000c1e1b00 */
[----:B------:R-:W4:Y:S01]  /*08c0*/  @!P0 LDG.E.64 R38, desc[UR6][R38.64+0x28] ;  /* 0x0000280626268981 */ /* 0x000f22000c1e1b00 */
[----:B------:R0:W1:Y:S01]  /*08d0*/  @!P0 I2F.F64 R40, R49 ;  /* 0x0000003100288312 */ /* 0x0000620000201c00 */
[----:B------:R-:W-:Y:S01]  /*08e0*/  ISETP.NE.AND P1, PT, R46, 0x2, PT ;  /* 0x000000022e00780c */ /* 0x000fe20003f25270 */
[----:B------:R-:W-:Y:S01]  /*08f0*/  VIADD R46, R24, 0x2 ;  /* 0x00000002182e7836 */ /* 0x000fe20000000000 */
[----:B------:R-:W-:Y:S01]  /*0900*/  IADD3 R52, P2, PT, R34, 0x2, RZ ;  /* 0x0000000222347810 */ /* 0x000fe20007f5e0ff */
[----:B------:R-:W-:Y:S01]  /*0910*/  @!P0 DADD R14, R14, R26 ;  /* 0x000000000e0e8229 */ /* 0x000fe2000000001a */
[----:B------:R-:W-:Y:S01]  /*0920*/  IADD3 R50, P3, PT, R32, 0x6, RZ ;  /* 0x0000000620327810 */ /* 0x000fe20007f7e0ff */
[----:B------:R-:W-:Y:S01]  /*0930*/  @!P0 DADD R10, R10, R28 ;  /* 0x000000000a0a8229 */ /* 0x000fe2000000001c */
[----:B------:R-:W-:Y:S01]  /*0940*/  @!P0 IADD3 R2, P4, PT, R2, 0x1, RZ ;  /* 0x0000000102028810 */ /* 0x000fe20007f9e0ff */
[----:B------:R-:W-:-:S02]  /*0950*/  IMAD.X R53, RZ, RZ, R35, P2 ;  /* 0x000000ffff357224 */ /* 0x000fc400010e0623 */
[----:B------:R-:W-:Y:S02]  /*0960*/  IMAD.X R51, RZ, RZ, R44, P3 ;  /* 0x000000ffff337224 */ /* 0x000fe400018e062c */
[----:B0-----:R-:W-:Y:S02]  /*0970*/  IMAD.MOV.U32 R49, RZ, RZ, R46 ;  /* 0x000000ffff317224 */ /* 0x001fe400078e002e */
[----:B------:R-:W-:Y:S01]  /*0980*/  @!P0 IMAD.X R3, RZ, RZ, R3, P4 ;  /* 0x000000ffff038224 */ /* 0x000fe200020e0603 */
[----:B-1----:R-:W-:Y:S02]  /*0990*/  @!P0 DADD R20, R20, R40 ;  /* 0x0000000014148229 */ /* 0x002fe40000000028 */
[----:B--2---:R-:W-:Y:S02]  /*09a0*/  @!P0 DADD R16, R16, R42 ;  /* 0x0000000010108229 */ /* 0x004fe4000000002a */
[----:B---3--:R-:W-:Y:S02]  /*09b0*/  @!P0 DADD R12, R12, R36 ;  /* 0x000000000c0c8229 */ /* 0x008fe40000000024 */
[----:B----4-:R-:W-:Y:S01]  /*09c0*/  @!P0 DADD R18, R18, R38 ;  /* 0x0000000012128229 */ /* 0x010fe20000000026 */
        /* <DEDUP_REMOVED lines=11> */
[----:B------:R-:W0:Y:S01]  /*0a80*/  @!P0 I2F.F64 R30, R46 ;  /* 0x0000002e001e8312 */ /* 0x000e220000201c00 */
[----:B------:R-:W-:Y:S01]  /*0a90*/  LEA R52, P1, -R34, R47, 0x1 ;  /* 0x0000002f22347211 */ /* 0x000fe200078209ff */
[----:B------:R-:W-:Y:S01]  /*0aa0*/  @!P0 DADD R14, R14, R26 ;  /* 0x000000000e0e8229 */ /* 0x000fe2000000001a */
[----:B------:R-:W-:Y:S01]  /*0ab0*/  IADD3 R50, P2, PT, R32, 0x9, RZ ;  /* 0x0000000920327810 */ /* 0x000fe20007f5e0ff */
[----:B------:R-:W-:Y:S01]  /*0ac0*/  @!P0 DADD R10, R10, R28 ;  /* 0x000000000a0a8229 */ /* 0x000fe2000000001c */
[----:B------:R-:W-:Y:S01]  /*0ad0*/  @!P0 IADD3 R2, P3, PT, R2, 0x1, RZ ;  /* 0x0000000102028810 */ /* 0x000fe20007f7e0ff */
[----:B------:R-:W-:-:S02]  /*0ae0*/  VIADD R49, R24, 0x3 ;  /* 0x0000000318317836 */ /* 0x000fc40000000000 */
[----:B------:R-:W-:Y:S02]  /*0af0*/  IMAD.X R51, RZ, RZ, R44, P2 ;  /* 0x000000ffff337224 */ /* 0x000fe400010e062c */
[----:B------:R-:W-:Y:S01]  /*0b00*/  @!P0 IMAD.X R3, RZ, RZ, R3, P3 ;  /* 0x000000ffff038224 */ /* 0x000fe200018e0603 */
[----:B0-----:R-:W-:Y:S01]  /*0b10*/  @!P0 DADD R20, R20, R30 ;  /* 0x0000000014148229 */ /* 0x001fe2000000001e */
[----:B------:R-:W-:-:S05]  /*0b20*/  SHF.L.U64.HI R30, R34, 0x1, R35 ;  /* 0x00000001221e7819 */ /* 0x000fca0000010223 */
[----:B------:R-:W-:Y:S01]  /*0b30*/  IMAD.X R53, R45, 0x1, ~R30, P1 ;  /* 0x000000012d357824 */ /* 0x000fe200008e0e1e */
[----:B--2---:R-:W-:Y:S02]  /*0b40*/  @!P0 DADD R16, R16, R40 ;  /* 0x0000000010108229 */ /* 0x004fe40000000028 */
[----:B---3--:R-:W-:Y:S02]  /*0b50*/  @!P0 DADD R12, R12, R38 ;  /* 0x000000000c0c8229 */ /* 0x008fe40000000026 */
[----:B----4-:R-:W-:-:S11]  /*0b60*/  @!P0 DADD R18, R18, R36 ;  /* 0x0000000012128229 */ /* 0x010fd60000000024 */
.L_x_7:
[----:B------:R-:W-:Y:S05]  /*0b70*/  BSYNC.RECONVERGENT B3 ;  /* 0x0000000000037941 */ /* 0x000fea0003800200 */
.L_x_6:
[----:B------:R-:W-:-:S05]  /*0b80*/  IMAD.IADD R30, R24, 0x1, -R6 ;  /* 0x00000001181e7824 */ /* 0x000fca00078e0a06 */
[----:B------:R-:W-:-:S13]  /*0b90*/  ISETP.GT.U32.AND P0, PT, R30, -0x4, PT ;  /* 0xfffffffc1e00780c */ /* 0x000fda0003f04070 */
[----:B------:R-:W-:Y:S05]  /*0ba0*/  @P0 BRA `(.L_x_5) ;  /* 0x00000004002c0947 */ /* 0x000fea0003800000 */
.L_x_8:
[----:B------:R-:W2:Y:S02]  /*0bb0*/  LDCU.128 UR8, c[0x0][0x380] ;  /* 0x00007000ff0877ac */ /* 0x000ea40008000c00 */
[----:B--2---:R-:W-:-:S04]  /*0bc0*/  LEA R40, P0, R52, UR10, 0x2 ;  /* 0x0000000a34287c11 */ /* 0x004fc8000f8010ff */
[----:B------:R-:W-:-:S05]  /*0bd0*/  LEA.HI.X R41, R52, UR11, R53, 0x2, P0 ;  /* 0x0000000b34297c11 */ /* 0x000fca00080f1435 */
[----:B------:R-:W2:Y:S04]  /*0be0*/  LDG.E R30, desc[UR6][R40.64] ;  /* 0x00000006281e7981 */ /* 0x000ea8000c1e1900 */
[----:B------:R-:W3:Y:S01]  /*0bf0*/  LDG.E R34, desc[UR6][R40.64+0x4] ;  /* 0x0000040628227981 */ /* 0x000ee2000c1e1900 */
[----:B------:R-:W-:-:S03]  /*0c00*/  LEA R44, P1, R50, UR8, 0x3 ;  /* 0x00000008322c7c11 */ /* 0x000fc6000f8218ff */
[----:B------:R-:W4:Y:S01]  /*0c10*/  LDG.E R46, desc[UR6][R40.64+0x8] ;  /* 0x00000806282e7981 */ /* 0x000f22000c1e1900 */
[----:B------:R-:W-:-:S03]  /*0c20*/  LEA.HI.X R45, R50, UR9, R51, 0x3, P1 ;  /* 0x00000009322d7c11 */ /* 0x000fc600088f1c33 */
[----:B------:R-:W5:Y:S01]  /*0c30*/  LDG.E R47, desc[UR6][R40.64+0xc] ;  /* 0x00000c06282f7981 */ /* 0x000f62000c1e1900 */
[----:B--2---:R-:W-:-:S04]  /*0c40*/  ISETP.NE.U32.AND P0, PT, R7, R30, PT ;  /* 0x0000001e0700720c */ /* 0x004fc80003f05070 */
[----:B------:R-:W-:Y:S02]  /*0c50*/  ISETP.NE.AND.EX P0, PT, R8, RZ, PT, P0 ;  /* 0x000000ff0800720c */ /* 0x000fe40003f05300 */
[----:B---3--:R-:W-:-:S04]  /*0c60*/  ISETP.NE.U32.AND P1, PT, R7, R34, PT ;  /* 0x000000220700720c */ /* 0x008fc80003f25070 */
[----:B------:R-:W-:-:S07]  /*0c70*/  ISETP.NE.AND.EX P1, PT, R8, RZ, PT, P1 ;  /* 0x000000ff0800720c */ /* 0x000fce0003f25310 */
[----:B------:R-:W2:Y:S04]  /*0c80*/  @!P0 LDG.E.64 R32, desc[UR6][R44.64] ;  /* 0x000000062c208981 */ /* 0x000ea8000c1e1b00 */
[----:B------:R-:W3:Y:S04]  /*0c90*/  @!P0 LDG.E.64 R36, desc[UR6][R44.64+0x8] ;  /* 0x000008062c248981 */ /* 0x000ee8000c1e1b00 */
[----:B------:R-:W3:Y:S04]  /*0ca0*/  @!P0 LDG.E.64 R34, desc[UR6][R44.64+0x10] ;  /* 0x000010062c228981 */ /* 0x000ee8000c1e1b00 */
[----:B------:R-:W3:Y:S04]  /*0cb0*/  @!P1 LDG.E.64 R30, desc[UR6][R44.64+0x18] ;  /* 0x000018062c1e9981 */ /* 0x000ee8000c1e1b00 */
[----:B------:R-:W3:Y:S01]  /*0cc0*/  @!P1 LDG.E.64 R42, desc[UR6][R44.64+0x20] ;  /* 0x000020062c2a9981 */ /* 0x000ee2000c1e1b00 */
[----:B----4-:R-:W-:Y:S01]  /*0cd0*/  ISETP.NE.U32.AND P2, PT, R7, R46, PT ;  /* 0x0000002e0700720c */ /* 0x010fe20003f45070 */
[----:B------:R-:W4:Y:S01]  /*0ce0*/  @!P0 I2F.F64 R38, R49 ;  /* 0x0000003100268312 */ /* 0x000f220000201c00 */
[----:B------:R-:W-:Y:S01]  /*0cf0*/  @!P1 VIADD R46, R49, 0x1 ;  /* 0x00000001312e9836 */ /* 0x000fe20000000000 */
[----:B-----5:R-:W-:Y:S01]  /*0d00*/  ISETP.NE.U32.AND P3, PT, R7, R47, PT ;  /* 0x0000002f0700720c */ /* 0x020fe20003f65070 */
[----:B------:R-:W5:Y:S01]  /*0d10*/  @!P1 LDG.E.64 R40, desc[UR6][R44.64+0x28] ;  /* 0x000028062c289981 */ /* 0x000f62000c1e1b00 */
[----:B------:R-:W-:-:S02]  /*0d20*/  ISETP.NE.AND.EX P2, PT, R8, RZ, PT, P2 ;  /* 0x000000ff0800720c */ /* 0x000fc40003f45320 */
[----:B------:R-:W-:Y:S01]  /*0d30*/  ISETP.NE.AND.EX P3, PT, R8, RZ, PT, P3 ;  /* 0x000000ff0800720c */ /* 0x000fe20003f65330 */
[----:B----4-:R-:W-:-:S10]  /*0d40*/  @!P0 DADD R20, R20, R38 ;  /* 0x0000000014148229 */ /* 0x010fd40000000026 */
[----:B------:R-:W4:Y:S01]  /*0d50*/  @!P2 LDG.E.64 R38, desc[UR6][R44.64+0x30] ;  /* 0x000030062c26a981 */ /* 0x000f22000c1e1b00 */
[----:B--2---:R-:W-:Y:S01]  /*0d60*/  @!P0 DADD R16, R16, R32 ;  /* 0x0000000010108229 */ /* 0x004fe20000000020 */
[----:B------:R-:W2:Y:S01]  /*0d70*/  @!P1 I2F.F64 R32, R46 ;  /* 0x0000002e00209312 */ /* 0x000ea20000201c00 */
[----:B---3--:R-:W-:Y:S01]  /*0d80*/  @!P0 DADD R12, R12, R36 ;  /* 0x000000000c0c8229 */ /* 0x008fe20000000024 */
[----:B------:R-:W3:Y:S01]  /*0d90*/  @!P2 LDG.E.64 R36, desc[UR6][R44.64+0x38] ;  /* 0x000038062c24a981 */ /* 0x000ee2000c1e1b00 */
[----:B------:R-:W-:-:S03]  /*0da0*/  @!P0 DADD R18, R18, R34 ;  /* 0x0000000012128229 */ /* 0x000fc60000000022 */
[----:B------:R-:W3:Y:S01]  /*0db0*/  @!P2 LDG.E.64 R34, desc[UR6][R44.64+0x40] ;  /* 0x000040062c22a981 */ /* 0x000ee2000c1e1b00 */
[----:B------:R-:W-:-:S03]  /*0dc0*/  @!P1 DADD R16, R16, R30 ;  /* 0x0000000010109229 */ /* 0x000fc6000000001e */
[----:B------:R-:W3:Y:S01]  /*0dd0*/  @!P3 LDG.E.64 R30, desc[UR6][R44.64+0x50] ;  /* 0x000050062c1eb981 */ /* 0x000ee2000c1e1b00 */
[----:B--2---:R-:W-:-:S03]  /*0de0*/  @!P1 DADD R20, R20, R32 ;  /* 0x0000000014149229 */ /* 0x004fc60000000020 */
[----:B------:R-:W2:Y:S04]  /*0df0*/  @!P3 LDG.E.64 R46, desc[UR6][R44.64+0x58] ;  /* 0x000058062c2eb981 */ /* 0x000ea8000c1e1b00 */
[----:B------:R-:W2:Y:S01]  /*0e00*/  @!P3 LDG.E.64 R32, desc[UR6][R44.64+0x48] ;  /* 0x000048062c20b981 */ /* 0x000ea2000c1e1b00 */
[----:B------:R-:W-:Y:S01]  /*0e10*/  @!P1 DADD R12, R12, R42 ;  /* 0x000000000c0c9229 */ /* 0x000fe2000000002a */
[----:B------:R-:W-:-:S06]  /*0e20*/  @!P2 VIADD R42, R49, 0x2 ;  /* 0x00000002312aa836 */ /* 0x000fcc0000000000 */
[----:B------:R-:W0:Y:S01]  /*0e30*/  @!P2 I2F.F64 R42, R42 ;  /* 0x0000002a002aa312 */ /* 0x000e220000201c00 */
[----:B-1----:R-:W-:Y:S01]  /*0e40*/  @!P0 DADD R14, R14, R26 ;  /* 0x000000000e0e8229 */ /* 0x002fe2000000001a */
[----:B------:R-:W-:Y:S01]  /*0e50*/  @!P0 IADD3 R2, P5, PT, R2, 0x1, RZ ;  /* 0x0000000102028810 */ /* 0x000fe20007fbe0ff */
[----:B------:R-:W-:-:S03]  /*0e60*/  @!P0 DADD R10, R10, R28 ;  /* 0x000000000a0a8229 */ /* 0x000fc6000000001c */
[----:B------:R-:W-:Y:S01]  /*0e70*/  @!P1 IADD3 R2, P6, PT, R2, 0x1, RZ ;  /* 0x0000000102029810 */ /* 0x000fe20007fde0ff */
[----:B------:R-:W-:Y:S01]  /*0e80*/  @!P0 IMAD.X R3, RZ, RZ, R3, P5 ;  /* 0x000000ffff038224 */ /* 0x000fe200028e0603 */
[----:B-----5:R-:W-:Y:S02]  /*0e90*/  @!P1 DADD R18, R18, R40 ;  /* 0x0000000012129229 */ /* 0x020fe40000000028 */
[----:B0-----:R-:W-:Y:S01]  /*0ea0*/  @!P2 DADD R20, R20, R42 ;  /* 0x000000001414a229 */ /* 0x001fe2000000002a */
[C---:B------:R-:W-:Y:S02]  /*0eb0*/  @!P3 VIADD R43, R49.reuse, 0x3 ;  /* 0x00000003312bb836 */ /* 0x040fe40000000000 */
[----:B------:R-:W-:Y:S01]  /*0ec0*/  VIADD R49, R49, 0x4 ;  /* 0x0000000431317836 */ /* 0x000fe20000000000 */
[----:B------:R-:W-:Y:S02]  /*0ed0*/  @!P1 DADD R14, R14, R26 ;  /* 0x000000000e0e9229 */ /* 0x000fe4000000001a */
[----:B------:R-:W-:Y:S01]  /*0ee0*/  @!P1 DADD R10, R10, R28 ;  /* 0x000000000a0a9229 */ /* 0x000fe2000000001c */
[----:B------:R-:W0:Y:S01]  /*0ef0*/  @!P3 I2F.F64 R42, R43 ;  /* 0x0000002b002ab312 */ /* 0x000e220000201c00 */
[----:B------:R-:W-:Y:S01]  /*0f00*/  @!P1 IMAD.X R3, RZ, RZ, R3, P6 ;  /* 0x000000ffff039224 */ /* 0x000fe200030e0603 */
[----:B------:R-:W-:Y:S01]  /*0f10*/  ISETP.NE.AND P1, PT, R49, R6, PT ;  /* 0x000000063100720c */ /* 0x000fe20003f25270 */
[----:B----4-:R-:W-:Y:S01]  /*0f20*/  @!P2 DADD R16, R16, R38 ;  /* 0x000000001010a229 */ /* 0x010fe20000000026 */
[----:B------:R-:W-:Y:S01]  /*0f30*/  @!P2 IADD3 R2, P5, PT, R2, 0x1, RZ ;  /* 0x000000010202a810 */ /* 0x000fe20007fbe0ff */
[----:B------:R-:W-:-:S02]  /*0f40*/  @!P2 DADD R14, R14, R26 ;  /* 0x000000000e0ea229 */ /* 0x000fc4000000001a */
[----:B------:R-:W-:Y:S01]  /*0f50*/  @!P2 DADD R10, R10, R28 ;  /* 0x000000000a0aa229 */ /* 0x000fe2000000001c */
[----:B------:R-:W-:Y:S01]  /*0f60*/  IADD3 R52, P4, PT, R52, 0x4, RZ ;  /* 0x0000000434347810 */ /* 0x000fe20007f9e0ff */
[----:B------:R-:W-:Y:S01]  /*0f70*/  @!P2 IMAD.X R3, RZ, RZ, R3, P5 ;  /* 0x000000ffff03a224 */ /* 0x000fe200028e0603 */
[----:B------:R-:W-:Y:S02]  /*0f80*/  IADD3 R50, P0, PT, R50, 0xc, RZ ;  /* 0x0000000c32327810 */ /* 0x000fe40007f1e0ff */
[----:B------:R-:W-:Y:S01]  /*0f90*/  @!P3 IADD3 R2, P6, PT, R2, 0x1, RZ ;  /* 0x000000010202b810 */ /* 0x000fe20007fde0ff */
[----:B------:R-:W-:Y:S02]  /*0fa0*/  @!P3 DADD R14, R14, R26 ;  /* 0x000000000e0eb229 */ /* 0x000fe4000000001a */
[----:B0-----:R-:W-:Y:S02]  /*0fb0*/  @!P3 DADD R20, R20, R42 ;  /* 0x000000001414b229 */ /* 0x001fe4000000002a */
[----:B------:R-:W-:Y:S01]  /*0fc0*/  @!P3 DADD R10, R10, R28 ;  /* 0x000000000a0ab229 */ /* 0x000fe2000000001c */
[----:B------:R-:W-:-:S02]  /*0fd0*/  IMAD.X R53, RZ, RZ, R53, P4 ;  /* 0x000000ffff357224 */ /* 0x000fc400020e0635 */
[----:B------:R-:W-:Y:S02]  /*0fe0*/  IMAD.X R51, RZ, RZ, R51, P0 ;  /* 0x000000ffff337224 */ /* 0x000fe400000e0633 */
[----:B------:R-:W-:Y:S01]  /*0ff0*/  @!P3 IMAD.X R3, RZ, RZ, R3, P6 ;  /* 0x000000ffff03b224 */ /* 0x000fe200030e0603 */
[----:B---3--:R-:W-:Y:S02]  /*1000*/  @!P2 DADD R12, R12, R36 ;  /* 0x000000000c0ca229 */ /* 0x008fe40000000024 */
[----:B------:R-:W-:-:S06]  /*1010*/  @!P2 DADD R18, R18, R34 ;  /* 0x000000001212a229 */ /* 0x000fcc0000000022 */
[----:B------:R-:W-:Y:S02]  /*1020*/  @!P3 DADD R12, R12, R30 ;  /* 0x000000000c0cb229 */ /* 0x000fe4000000001e */
[----:B--2---:R-:W-:Y:S02]  /*1030*/  @!P3 DADD R18, R18, R46 ;  /* 0x000000001212b229 */ /* 0x004fe4000000002e */
[----:B------:R-:W-:Y:S01]  /*1040*/  @!P3 DADD R16, R16, R32 ;  /* 0x000000001010b229 */ /* 0x000fe20000000020 */
[----:B------:R-:W-:Y:S10]  /*1050*/  @P1 BRA `(.L_x_8) ;  /* 0xfffffff800d41947 */ /* 0x000ff4000383ffff */
.L_x_5:
[----:B------:R-:W-:Y:S05]  /*1060*/  BSYNC.RECONVERGENT B2 ;  /* 0x0000000000027941 */ /* 0x000fea0003800200 */
.L_x_4:
[----:B------:R-:W-:-:S05]  /*1070*/  VIADD R48, R48, 0x1 ;  /* 0x0000000130307836 */ /* 0x000fca0000000000 */
[----:B------:R-:W-:-:S13]  /*1080*/  ISETP.NE.AND P0, PT, R48, R5, PT ;  /* 0x000000053000720c */ /* 0x000fda0003f05270 */
[----:B------:R-:W-:Y:S05]  /*1090*/  @P0 BRA `(.L_x_9) ;  /* 0xfffffff4000c0947 */ /* 0x000fea000383ffff */
.L_x_3:
[----:B------:R-:W-:Y:S05]  /*10a0*/  BSYNC.RECONVERGENT B1 ;  /* 0x0000000000017941 */ /* 0x000fea0003800200 */
.L_x_2:
[----:B0-----:R-:W-:-:S05]  /*10b0*/  VIADD R9, R9, 0x1 ;  /* 0x0000000109097836 */ /* 0x001fca0000000000 */
[----:B------:R-:W-:-:S13]  /*10c0*/  ISETP.NE.AND P0, PT, R9, R0, PT ;  /* 0x000000000900720c */ /* 0x000fda0003f05270 */
[----:B------:R-:W-:Y:S05]  /*10d0*/  @P0 BRA `(.L_x_10) ;  /* 0xfffffff000e80947 */ /* 0x000fea000383ffff */
.L_x_1:
[----:B------:R-:W-:Y:S05]  /*10e0*/  BSYNC.RECONVERGENT B0 ;  /* 0x0000000000007941 */ /* 0x000fea0003800200 */
.L_x_0:
[----:B------:R-:W-:-:S04]  /*10f0*/  ISETP.GE.U32.AND P0, PT, R2, 0x1, PT ;  /* 0x000000010200780c */ /* 0x000fc80003f06070 */
[----:B------:R-:W-:-:S13]  /*1100*/  ISETP.GE.AND.EX P0, PT, R3, RZ, PT, P0 ;  /* 0x000000ff0300720c */ /* 0x000fda0003f06300 */
[----:B------:R-:W-:Y:S05]  /*1110*/  @!P0 BRA `(.L_x_11) ;  /* 0x0000000800508947 */ /* 0x000fea0003800000 */
[----:B----4-:R-:W-:Y:S01]  /*1120*/  IMAD.MOV.U32 R6, RZ, RZ, R2 ;  /* 0x000000ffff067224 */ /* 0x010fe200078e0002 */
[----:B------:R-:W-:Y:S01]  /*1130*/  FSETP.GEU.AND P1, PT, |R17|, 6.5827683646048100446e-37, PT ;  /* 0x036000001100780b */ /* 0x000fe20003f2e200 */
[----:B------:R-:W-:Y:S01]  /*1140*/  IMAD.MOV.U32 R7, RZ, RZ, R3 ;  /* 0x000000ffff077224 */ /* 0x000fe200078e0003 */
[----:B------:R-:W-:Y:S01]  /*1150*/  BSSY.RECONVERGENT B0, `(.L_x_12) ;  /* 0x0000017000007945 */ /* 0x000fe20003800200 */
[----:B------:R-:W-:-:S04]  /*1160*/  IMAD.MOV.U32 R2, RZ, RZ, 0x1 ;  /* 0x00000001ff027424 */ /* 0x000fc800078e00ff */
[----:B------:R-:W0:Y:S08]  /*1170*/  I2F.F64.U64 R6, R6 ;  /* 0x0000000600067312 */ /* 0x000e300000301800 */
[----:B0-----:R-:W0:Y:S02]  /*1180*/  MUFU.RCP64H R3, R7 ;  /* 0x0000000700037308 */ /* 0x001e240000001800 */
[----:B0-----:R-:W-:-:S08]  /*1190*/  DFMA R4, -R6, R2, 1 ;  /* 0x3ff000000604742b */ /* 0x001fd00000000102 */
[----:B------:R-:W-:-:S08]  /*11a0*/  DFMA R4, R4, R4, R4 ;  /* 0x000000040404722b */ /* 0x000fd00000000004 */
[----:B------:R-:W-:-:S08]  /*11b0*/  DFMA R4, R2, R4, R2 ;  /* 0x000000040204722b */ /* 0x000fd00000000002 */
[----:B------:R-:W-:-:S08]  /*11c0*/  DFMA R2, -R6, R4, 1 ;  /* 0x3ff000000602742b */ /* 0x000fd00000000104 */
[----:B------:R-:W-:-:S08]  /*11d0*/  DFMA R2, R4, R2, R4 ;  /* 0x000000020402722b */ /* 0x000fd00000000004 */
[----:B------:R-:W-:-:S08]  /*11e0*/  DMUL R4, R2, R16 ;  /* 0x0000001002047228 */ /* 0x000fd00000000000 */
[----:B------:R-:W-:-:S08]  /*11f0*/  DFMA R8, -R6, R4, R16 ;  /* 0x000000040608722b */ /* 0x000fd00000000110 */
[----:B------:R-:W-:-:S10]  /*1200*/  DFMA R2, R2, R8, R4 ;  /* 0x000000080202722b */ /* 0x000fd40000000004 */
[----:B------:R-:W-:-:S05]  /*1210*/  FFMA R0, RZ, R7, R3 ;  /* 0x00000007ff007223 */ /* 0x000fca0000000003 */
[----:B------:R-:W-:-:S13]  /*1220*/  FSETP.GT.AND P0, PT, |R0|, 1.469367938527859385e-39, PT ;  /* 0x001000000000780b */ /* 0x000fda0003f04200 */
[----:B------:R-:W-:Y:S05]  /*1230*/  @P0 BRA P1, `(.L_x_13) ;  /* 0x0000000000200947 */ /* 0x000fea0000800000 */
[----:B------:R-:W-:Y:S01]  /*1240*/  IMAD.MOV.U32 R8, RZ, RZ, R16 ;  /* 0x000000ffff087224 */ /* 0x000fe200078e0010 */
[----:B------:R-:W-:Y:S01]  /*1250*/  MOV R0, 0x12a0 ;  /* 0x000012a000007802 */ /* 0x000fe20000000f00 */
[----:B------:R-:W-:Y:S02]  /*1260*/  IMAD.MOV.U32 R9, RZ, RZ, R17 ;  /* 0x000000ffff097224 */ /* 0x000fe400078e0011 */
[----:B------:R-:W-:Y:S02]  /*1270*/  IMAD.MOV.U32 R2, RZ, RZ, R6 ;  /* 0x000000ffff027224 */ /* 0x000fe400078e0006 */
[----:B------:R-:W-:-:S07]  /*1280*/  IMAD.MOV.U32 R3, RZ, RZ, R7 ;  /* 0x000000ffff037224 */ /* 0x000fce00078e0007 */
[----:B-12---:R-:W-:Y:S05]  /*1290*/  CALL.REL.NOINC `($__internal_0_$__cuda_sm20_div_rn_f64_full) ;  /* 0x0000000800007944 */ /* 0x006fea0003c00000 */
[----:B------:R-:W-:Y:S02]  /*12a0*/  IMAD.MOV.U32 R2, RZ, RZ, R4 ;  /* 0x000000ffff027224 */ /* 0x000fe400078e0004 */
[----:B------:R-:W-:-:S07]  /*12b0*/  IMAD.MOV.U32 R3, RZ, RZ, R5 ;  /* 0x000000ffff037224 */ /* 0x000fce00078e0005 */
.L_x_13:
[----:B------:R-:W-:Y:S05]  /*12c0*/  BSYNC.RECONVERGENT B0 ;  /* 0x0000000000007941 */ /* 0x000fea0003800200 */
.L_x_12:
[----:B------:R-:W0:Y:S01]  /*12d0*/  MUFU.RCP64H R5, R7 ;  /* 0x0000000700057308 */ /* 0x000e220000001800 */
[----:B------:R-:W-:Y:S01]  /*12e0*/  IMAD.MOV.U32 R4, RZ, RZ, 0x1 ;  /* 0x00000001ff047424 */ /* 0x000fe200078e00ff */
[----:B------:R3:W-:Y:S01]  /*12f0*/  STG.E.64 desc[UR6][R22.64], R2 ;  /* 0x0000000216007986 */ /* 0x0007e2000c101b06 */
[----:B------:R-:W-:Y:S01]  /*1300*/  FSETP.GEU.AND P1, PT, |R13|, 6.5827683646048100446e-37, PT ;  /* 0x036000000d00780b */ /* 0x000fe20003f2e200 */
[----:B------:R-:W-:Y:S03]  /*1310*/  BSSY.RECONVERGENT B0, `(.L_x_14) ;  /* 0x0000012000007945 */ /* 0x000fe60003800200 */
        /* <DEDUP_REMOVED lines=10> */
[----:B---3--:R-:W-:Y:S05]  /*13c0*/  @P0 BRA P1, `(.L_x_15) ;  /* 0x0000000000180947 */ /* 0x008fea0000800000 */
[----:B------:R-:W-:Y:S01]  /*13d0*/  IMAD.MOV.U32 R8, RZ, RZ, R12 ;  /* 0x000000ffff087224 */ /* 0x000fe200078e000c */
[----:B------:R-:W-:Y:S01]  /*13e0*/  MOV R0, 0x1430 ;  /* 0x0000143000007802 */ /* 0x000fe20000000f00 */
[----:B------:R-:W-:Y:S02]  /*13f0*/  IMAD.MOV.U32 R9, RZ, RZ, R13 ;  /* 0x000000ffff097224 */ /* 0x000fe400078e000d */
[----:B------:R-:W-:Y:S02]  /*1400*/  IMAD.MOV.U32 R2, RZ, RZ, R6 ;  /* 0x000000ffff027224 */ /* 0x000fe400078e0006 */
[----:B------:R-:W-:-:S07]  /*1410*/  IMAD.MOV.U32 R3, RZ, RZ, R7 ;  /* 0x000000ffff037224 */ /* 0x000fce00078e0007 */
[----:B-12---:R-:W-:Y:S05]  /*1420*/  CALL.REL.NOINC `($__internal_0_$__cuda_sm20_div_rn_f64_full) ;  /* 0x00000004009c7944 */ /* 0x006fea0003c00000 */
.L_x_15:
[----:B------:R-:W-:Y:S05]  /*1430*/  BSYNC.RECONVERGENT B0 ;  /* 0x0000000000007941 */ /* 0x000fea0003800200 */
.L_x_14:
        /* <DEDUP_REMOVED lines=24> */
.L_x_17:
[----:B------:R-:W-:Y:S05]  /*15c0*/  BSYNC.RECONVERGENT B0 ;  /* 0x0000000000007941 */ /* 0x000fea0003800200 */
.L_x_16:
        /* <DEDUP_REMOVED lines=22> */
.L_x_19:
[----:B------:R-:W-:Y:S05]  /*1730*/  BSYNC.RECONVERGENT B0 ;  /* 0x0000000000007941 */ /* 0x000fea0003800200 */
.L_x_18:
        /* <DEDUP_REMOVED lines=24> */
.L_x_21:
[----:B------:R-:W-:Y:S05]  /*18c0*/  BSYNC.RECONVERGENT B0 ;  /* 0x0000000000007941 */ /* 0x000fea0003800200 */
.L_x_20:
        /* <DEDUP_REMOVED lines=22> */
.L_x_23:
[----:B------:R-:W-:Y:S05]  /*1a30*/  BSYNC.RECONVERGENT B0 ;  /* 0x0000000000007941 */ /* 0x000fea0003800200 */
.L_x_22:
[----:B------:R-:W-:Y:S01]  /*1a40*/  STG.E.64 desc[UR6][R22.64+0x28], R4 ;  /* 0x0000280416007986 */ /* 0x000fe2000c101b06 */
[----:B------:R-:W-:Y:S05]  /*1a50*/  EXIT ;  /* 0x000000000000794d */ /* 0x000fea0003800000 */
.L_x_11:
[----:B------:R-:W-:Y:S02]  /*1a60*/  IMAD.MOV.U32 R2, RZ, RZ, -0x7a143760 ;  /* 0x85ebc8a0ff027424 */ /* 0x000fe400078e00ff */
[----:B------:R-:W-:-:S05]  /*1a70*/  IMAD.MOV.U32 R3, RZ, RZ, 0x7fe1ccf3 ;  /* 0x7fe1ccf3ff037424 */ /* 0x000fca00078e00ff */
[----:B------:R-:W-:Y:S01]  /*1a80*/  STG.E.64 desc[UR6][R22.64], R2 ;  /* 0x0000000216007986 */ /* 0x000fe2000c101b06 */
[----:B------:R-:W-:Y:S05]  /*1a90*/  EXIT ;  /* 0x000000000000794d */ /* 0x000fea0003800000 */
        .weak           $__internal_0_$__cuda_sm20_div_rn_f64_full
        .type           $__internal_0_$__cuda_sm20_div_rn_f64_full,@function
        .size           $__internal_0_$__cuda_sm20_div_rn_f64_full,(.L_x_58 - $__internal_0_$__cuda_sm20_div_rn_f64_full)
$__internal_0_$__cuda_sm20_div_rn_f64_full:
[C---:B------:R-:W-:Y:S01]  /*1aa0*/  FSETP.GEU.AND P0, PT, |R3|.reuse, 1.469367938527859385e-39, PT ;  /* 0x001000000300780b */ /* 0x040fe20003f0e200 */
[----:B------:R-:W-:Y:S01]  /*1ab0*/  IMAD.MOV.U32 R16, RZ, RZ, 0x1 ;  /* 0x00000001ff107424 */ /* 0x000fe200078e00ff */
[----:B------:R-:W-:Y:S01]  /*1ac0*/  LOP3.LUT R4, R3, 0x800fffff, RZ, 0xc0, !PT ;  /* 0x800fffff03047812 */ /* 0x000fe200078ec0ff */
[----:B------:R-:W-:Y:S01]  /*1ad0*/  BSSY.RECONVERGENT B1, `(.L_x_24) ;  /* 0x0000054000017945 */ /* 0x000fe20003800200 */
[C---:B------:R-:W-:Y:S02]  /*1ae0*/  FSETP.GEU.AND P2, PT, |R9|.reuse, 1.469367938527859385e-39, PT ;  /* 0x001000000900780b */ /* 0x040fe40003f4e200 */
[----:B------:R-:W-:Y:S01]  /*1af0*/  LOP3.LUT R5, R4, 0x3ff00000, RZ, 0xfc, !PT ;  /* 0x3ff0000004057812 */ /* 0x000fe200078efcff */
[----:B------:R-:W-:Y:S01]  /*1b00*/  IMAD.MOV.U32 R4, RZ, RZ, R2 ;  /* 0x000000ffff047224 */ /* 0x000fe200078e0002 */
[----:B------:R-:W-:Y:S02]  /*1b10*/  LOP3.LUT R24, R9, 0x7ff00000, RZ, 0xc0, !PT ;  /* 0x7ff0000009187812 */ /* 0x000fe400078ec0ff */
[----:B------:R-:W-:-:S03]  /*1b20*/  LOP3.LUT R32, R3, 0x7ff00000, RZ, 0xc0, !PT ;  /* 0x7ff0000003207812 */ /* 0x000fc600078ec0ff */
[----:B------:R-:W-:Y:S01]  /*1b30*/  @!P0 DMUL R4, R2, 8.98846567431157953865e+307 ;  /* 0x7fe0000002048828 */ /* 0x000fe20000000000 */
[C---:B------:R-:W-:Y:S01]  /*1b40*/  ISETP.GE.U32.AND P1, PT, R24.reuse, R32, PT ;  /* 0x000000201800720c */ /* 0x040fe20003f26070 */
[----:B------:R-:W-:Y:S02]  /*1b50*/  IMAD.MOV.U32 R33, RZ, RZ, R24 ;  /* 0x000000ffff217224 */ /* 0x000fe400078e0018 */
[----:B------:R-:W-:Y:S02]  /*1b60*/  @!P2 LOP3.LUT R25, R3, 0x7ff00000, RZ, 0xc0, !PT ;  /* 0x7ff000000319a812 */ /* 0x000fe400078ec0ff */
[----:B------:R-:W0:Y:S02]  /*1b70*/  MUFU.RCP64H R17, R5 ;  /* 0x0000000500117308 */ /* 0x000e240000001800 */
[----:B------:R-:W-:Y:S01]  /*1b80*/  @!P2 ISETP.GE.U32.AND P3, PT, R24, R25, PT ;  /* 0x000000191800a20c */ /* 0x000fe20003f66070 */
[----:B------:R-:W-:Y:S01]  /*1b90*/  IMAD.MOV.U32 R25, RZ, RZ, 0x1ca00000 ;  /* 0x1ca00000ff197424 */ /* 0x000fe200078e00ff */
[----:B------:R-:W-:-:S05]  /*1ba0*/  @!P0 LOP3.LUT R32, R5, 0x7ff00000, RZ, 0xc0, !PT ;  /* 0x7ff0000005208812 */ /* 0x000fca00078ec0ff */
[----:B------:R-:W-:Y:S01]  /*1bb0*/  VIADD R35, R32, 0xffffffff ;  /* 0xffffffff20237836 */ /* 0x000fe20000000000 */
[----:B0-----:R-:W-:-:S08]  /*1bc0*/  DFMA R26, R16, -R4, 1 ;  /* 0x3ff00000101a742b */ /* 0x001fd00000000804 */
[----:B------:R-:W-:-:S08]  /*1bd0*/  DFMA R26, R26, R26, R26 ;  /* 0x0000001a1a1a722b */ /* 0x000fd0000000001a */
[----:B------:R-:W-:Y:S01]  /*1be0*/  DFMA R28, R16, R26, R16 ;  /* 0x0000001a101c722b */ /* 0x000fe20000000010 */
[C---:B------:R-:W-:Y:S01]  /*1bf0*/  @!P2 SEL R27, R25.reuse, 0x63400000, !P3 ;  /* 0x63400000191ba807 */ /* 0x040fe20005800000 */
[----:B------:R-:W-:Y:S01]  /*1c00*/  IMAD.MOV.U32 R16, RZ, RZ, R8 ;  /* 0x000000ffff107224 */ /* 0x000fe200078e0008 */
[----:B------:R-:W-:Y:S01]  /*1c10*/  SEL R17, R25, 0x63400000, !P1 ;  /* 0x6340000019117807 */ /* 0x000fe20004800000 */
[----:B------:R-:W-:Y:S01]  /*1c20*/  @!P2 IMAD.MOV.U32 R26, RZ, RZ, RZ ;  /* 0x000000ffff1aa224 */ /* 0x000fe200078e00ff */
[--C-:B------:R-:W-:Y:S02]  /*1c30*/  @!P2 LOP3.LUT R27, R27, 0x80000000, R9.reuse, 0xf8, !PT ;  /* 0x800000001b1ba812 */ /* 0x100fe400078ef809 */
[----:B------:R-:W-:Y:S01]  /*1c40*/  LOP3.LUT R17, R17, 0x800fffff, R9, 0xf8, !PT ;  /* 0x800fffff11117812 */ /* 0x000fe200078ef809 */
[----:B------:R-:W-:Y:S01]  /*1c50*/  DFMA R30, R28, -R4, 1 ;  /* 0x3ff000001c1e742b */ /* 0x000fe20000000804 */
[----:B------:R-:W-:-:S06]  /*1c60*/  @!P2 LOP3.LUT R27, R27, 0x100000, RZ, 0xfc, !PT ;  /* 0x001000001b1ba812 */ /* 0x000fcc00078efcff */
[----:B------:R-:W-:Y:S02]  /*1c70*/  @!P2 DFMA R16, R16, 2, -R26 ;  /* 0x400000001010a82b */ /* 0x000fe4000000081a */
[----:B------:R-:W-:-:S08]  /*1c80*/  DFMA R30, R28, R30, R28 ;  /* 0x0000001e1c1e722b */ /* 0x000fd0000000001c */
[----:B------:R-:W-:Y:S01]  /*1c90*/  @!P2 LOP3.LUT R33, R17, 0x7ff00000, RZ, 0xc0, !PT ;  /* 0x7ff000001121a812 */ /* 0x000fe200078ec0ff */
[----:B------:R-:W-:-:S04]  /*1ca0*/  DMUL R26, R30, R16 ;  /* 0x000000101e1a7228 */ /* 0x000fc80000000000 */
[----:B------:R-:W-:-:S04]  /*1cb0*/  VIADD R34, R33, 0xffffffff ;  /* 0xffffffff21227836 */ /* 0x000fc80000000000 */
[----:B------:R-:W-:Y:S01]  /*1cc0*/  DFMA R28, R26, -R4, R16 ;  /* 0x800000041a1c722b */ /* 0x000fe20000000010 */
[----:B------:R-:W-:-:S04]  /*1cd0*/  ISETP.GT.U32.AND P0, PT, R34, 0x7feffffe, PT ;  /* 0x7feffffe2200780c */ /* 0x000fc80003f04070 */
[----:B------:R-:W-:-:S03]  /*1ce0*/  ISETP.GT.U32.OR P0, PT, R35, 0x7feffffe, P0 ;  /* 0x7feffffe2300780c */ /* 0x000fc60000704470 */
[----:B------:R-:W-:-:S10]  /*1cf0*/  DFMA R26, R30, R28, R26 ;  /* 0x0000001c1e1a722b */ /* 0x000fd4000000001a */
[----:B------:R-:W-:Y:S05]  /*1d00*/  @P0 BRA `(.L_x_25) ;  /* 0x00000000006c0947 */ /* 0x000fea0003800000 */
[----:B------:R-:W-:-:S04]  /*1d10*/  LOP3.LUT R9, R3, 0x7ff00000, RZ, 0xc0, !PT ;  /* 0x7ff0000003097812 */ /* 0x000fc800078ec0ff */
[CC--:B------:R-:W-:Y:S02]  /*1d20*/  VIADDMNMX R8, R24.reuse, -R9.reuse, 0xb9600000, !PT ;  /* 0xb960000018087446 */ /* 0x0c0fe40007800909 */
[----:B------:R-:W-:Y:S02]  /*1d30*/  ISETP.GE.U32.AND P0, PT, R24, R9, PT ;  /* 0x000000091800720c */ /* 0x000fe40003f06070 */
[----:B------:R-:W-:Y:S02]  /*1d40*/  VIMNMX R8, PT, PT, R8, 0x46a00000, PT ;  /* 0x46a0000008087848 */ /* 0x000fe40003fe0100 */
[----:B------:R-:W-:-:S05]  /*1d50*/  SEL R25, R25, 0x63400000, !P0 ;  /* 0x6340000019197807 */ /* 0x000fca0004000000 */
[----:B------:R-:W-:Y:S02]  /*1d60*/  IMAD.IADD R28, R8, 0x1, -R25 ;  /* 0x00000001081c7824 */ /* 0x000fe400078e0a19 */
[----:B------:R-:W-:Y:S02]  /*1d70*/  IMAD.MOV.U32 R8, RZ, RZ, RZ ;  /* 0x000000ffff087224 */ /* 0x000fe400078e00ff */
[----:B------:R-:W-:-:S06]  /*1d80*/  VIADD R9, R28, 0x7fe00000 ;  /* 0x7fe000001c097836 */ /* 0x000fcc0000000000 */
[----:B------:R-:W-:-:S10]  /*1d90*/  DMUL R24, R26, R8 ;  /* 0x000000081a187228 */ /* 0x000fd40000000000 */
[----:B------:R-:W-:-:S13]  /*1da0*/  FSETP.GTU.AND P0, PT, |R25|, 1.469367938527859385e-39, PT ;  /* 0x001000001900780b */ /* 0x000fda0003f0c200 */
[----:B------:R-:W-:Y:S05]  /*1db0*/  @P0 BRA `(.L_x_26) ;  /* 0x0000000000940947 */ /* 0x000fea0003800000 */
[----:B------:R-:W-:Y:S01]  /*1dc0*/  DFMA R4, R26, -R4, R16 ;  /* 0x800000041a04722b */ /* 0x000fe20000000010 */
[----:B------:R-:W-:-:S09]  /*1dd0*/  IMAD.MOV.U32 R8, RZ, RZ, RZ ;  /* 0x000000ffff087224 */ /* 0x000fd200078e00ff */
[C---:B------:R-:W-:Y:S02]  /*1de0*/  FSETP.NEU.AND P0, PT, R5.reuse, RZ, PT ;  /* 0x000000ff0500720b */ /* 0x040fe40003f0d000 */
[----:B------:R-:W-:-:S04]  /*1df0*/  LOP3.LUT R17, R5, 0x80000000, R3, 0x48, !PT ;  /* 0x8000000005117812 */ /* 0x000fc800078e4803 */
[----:B------:R-:W-:-:S07]  /*1e00*/  LOP3.LUT R9, R17, R9, RZ, 0xfc, !PT ;  /* 0x0000000911097212 */ /* 0x000fce00078efcff */
[----:B------:R-:W-:Y:S05]  /*1e10*/  @!P0 BRA `(.L_x_26) ;  /* 0x00000000007c8947 */ /* 0x000fea0003800000 */
[----:B------:R-:W-:Y:S01]  /*1e20*/  IMAD.MOV R3, RZ, RZ, -R28 ;  /* 0x000000ffff037224 */ /* 0x000fe200078e0a1c */
[----:B------:R-:W-:Y:S01]  /*1e30*/  DMUL.RP R8, R26, R8 ;  /* 0x000000081a087228 */ /* 0x000fe20000008000 */
[----:B------:R-:W-:-:S06]  /*1e40*/  IMAD.MOV.U32 R2, RZ, RZ, RZ ;  /* 0x000000ffff027224 */ /* 0x000fcc00078e00ff */
[----:B------:R-:W-:-:S03]  /*1e50*/  DFMA R2, R24, -R2, R26 ;  /* 0x800000021802722b */ /* 0x000fc6000000001a */
[----:B------:R-:W-:-:S03]  /*1e60*/  LOP3.LUT R17, R9, R17, RZ, 0x3c, !PT ;  /* 0x0000001109117212 */ /* 0x000fc600078e3cff */
[----:B------:R-:W-:-:S04]  /*1e70*/  IADD3 R2, PT, PT, -R28, -0x43300000, RZ ;  /* 0xbcd000001c027810 */ /* 0x000fc80007ffe1ff */
[----:B------:R-:W-:-:S04]  /*1e80*/  FSETP.NEU.AND P0, PT, |R3|, R2, PT ;  /* 0x000000020300720b */ /* 0x000fc80003f0d200 */
[----:B------:R-:W-:Y:S02]  /*1e90*/  FSEL R24, R8, R24, !P0 ;  /* 0x0000001808187208 */ /* 0x000fe40004000000 */
[----:B------:R-:W-:Y:S01]  /*1ea0*/  FSEL R25, R17, R25, !P0 ;  /* 0x0000001911197208 */ /* 0x000fe20004000000 */
[----:B------:R-:W-:Y:S06]  /*1eb0*/  BRA `(.L_x_26) ;  /* 0x0000000000547947 */ /* 0x000fec0003800000 */
.L_x_25:
[----:B------:R-:W-:-:S14]  /*1ec0*/  DSETP.NAN.AND P0, PT, R8, R8, PT ;  /* 0x000000080800722a */ /* 0x000fdc0003f08000 */
[----:B------:R-:W-:Y:S05]  /*1ed0*/  @P0 BRA `(.L_x_27) ;  /* 0x0000000000440947 */ /* 0x000fea0003800000 */
[----:B------:R-:W-:-:S14]  /*1ee0*/  DSETP.NAN.AND P0, PT, R2, R2, PT ;  /* 0x000000020200722a */ /* 0x000fdc0003f08000 */
[----:B------:R-:W-:Y:S05]  /*1ef0*/  @P0 BRA `(.L_x_28) ;  /* 0x0000000000300947 */ /* 0x000fea0003800000 */
[----:B------:R-:W-:Y:S01]  /*1f00*/  ISETP.NE.AND P0, PT, R33, R32, PT ;  /* 0x000000202100720c */ /* 0x000fe20003f05270 */
[----:B------:R-:W-:Y:S02]  /*1f10*/  IMAD.MOV.U32 R24, RZ, RZ, 0x0 ;  /* 0x00000000ff187424 */ /* 0x000fe400078e00ff */
[----:B------:R-:W-:-:S10]  /*1f20*/  IMAD.MOV.U32 R25, RZ, RZ, -0x80000 ;  /* 0xfff80000ff197424 */ /* 0x000fd400078e00ff */
[----:B------:R-:W-:Y:S05]  /*1f30*/  @!P0 BRA `(.L_x_26) ;  /* 0x0000000000348947 */ /* 0x000fea0003800000 */
[----:B------:R-:W-:Y:S02]  /*1f40*/  ISETP.NE.AND P0, PT, R33, 0x7ff00000, PT ;  /* 0x7ff000002100780c */ /* 0x000fe40003f05270 */
[----:B------:R-:W-:Y:S02]  /*1f50*/  LOP3.LUT R25, R9, 0x80000000, R3, 0x48, !PT ;  /* 0x8000000009197812 */ /* 0x000fe400078e4803 */
[----:B------:R-:W-:-:S13]  /*1f60*/  ISETP.EQ.OR P0, PT, R32, RZ, !P0 ;  /* 0x000000ff2000720c */ /* 0x000fda0004702670 */
[----:B------:R-:W-:Y:S01]  /*1f70*/  @P0 LOP3.LUT R2, R25, 0x7ff00000, RZ, 0xfc, !PT ;  /* 0x7ff0000019020812 */ /* 0x000fe200078efcff */
[----:B------:R-:W-:Y:S02]  /*1f80*/  @!P0 IMAD.MOV.U32 R24, RZ, RZ, RZ ;  /* 0x000000ffff188224 */ /* 0x000fe400078e00ff */
[----:B------:R-:W-:Y:S02]  /*1f90*/  @P0 IMAD.MOV.U32 R24, RZ, RZ, RZ ;  /* 0x000000ffff180224 */ /* 0x000fe400078e00ff */
[----:B------:R-:W-:Y:S01]  /*1fa0*/  @P0 IMAD.MOV.U32 R25, RZ, RZ, R2 ;  /* 0x000000ffff190224 */ /* 0x000fe200078e0002 */
[----:B------:R-:W-:Y:S06]  /*1fb0*/  BRA `(.L_x_26) ;  /* 0x0000000000147947 */ /* 0x000fec0003800000 */
.L_x_28:
[----:B------:R-:W-:Y:S01]  /*1fc0*/  LOP3.LUT R25, R3, 0x80000, RZ, 0xfc, !PT ;  /* 0x0008000003197812 */ /* 0x000fe200078efcff */
[----:B------:R-:W-:Y:S01]  /*1fd0*/  IMAD.MOV.U32 R24, RZ, RZ, R2 ;  /* 0x000000ffff187224 */ /* 0x000fe200078e0002 */
[----:B------:R-:W-:Y:S06]  /*1fe0*/  BRA `(.L_x_26) ;  /* 0x0000000000087947 */ /* 0x000fec0003800000 */
.L_x_27:
[----:B------:R-:W-:Y:S01]  /*1ff0*/  LOP3.LUT R25, R9, 0x80000, RZ, 0xfc, !PT ;  /* 0x0008000009197812 */ /* 0x000fe200078efcff */
[----:B------:R-:W-:-:S07]  /*2000*/  IMAD.MOV.U32 R24, RZ, RZ, R8 ;  /* 0x000000ffff187224 */ /* 0x000fce00078e0008 */
.L_x_26:
[----:B------:R-:W-:Y:S05]  /*2010*/  BSYNC.RECONVERGENT B1 ;  /* 0x0000000000017941 */ /* 0x000fea0003800200 */
.L_x_24:
[----:B------:R-:W-:Y:S02]  /*2020*/  IMAD.MOV.U32 R2, RZ, RZ, R0 ;  /* 0x000000ffff027224 */ /* 0x000fe400078e0000 */
[----:B------:R-:W-:Y:S02]  /*2030*/  IMAD.MOV.U32 R3, RZ, RZ, 0x0 ;  /* 0x00000000ff037424 */ /* 0x000fe400078e00ff */
[----:B------:R-:W-:Y:S02]  /*2040*/  IMAD.MOV.U32 R4, RZ, RZ, R24 ;  /* 0x000000ffff047224 */ /* 0x000fe400078e0018 */
[----:B------:R-:W-:Y:S01]  /*2050*/  IMAD.MOV.U32 R5, RZ, RZ, R25 ;  /* 0x000000ffff057224 */ /* 0x000fe200078e0019 */
[----:B------:R-:W-:Y:S06]  /*2060*/  RET.REL.NODEC R2 `(_Z12maximizationPKdPKjPdiiiiiil) ;  /* 0xffffffdc02e47950 */ /* 0x000fec0003c3ffff */
.L_x_29:
[----:B------:R-:W-:-:S00]  /*2070*/  BRA `(.L_x_29) ;  /* 0xfffffffc00fc7947 */ /* 0x000fc0000383ffff */
[----:B------:R-:W-:-:S00]  /*2080*/  NOP ;  /* 0x0000000000007918 */ /* 0x000fc00000000000 */
[----:B------:R-:W-:-:S00]  /*2090*/  NOP ;  /* 0x0000000000007918 */ /* 0x000fc00000000000 */
[----:B------:R-:W-:-:S00]  /*20a0*/  NOP ;  /* 0x0000000000007918 */ /* 0x000fc00000000000 */
[----:B------:R-:W-:-:S00]  /*20b0*/  NOP ;  /* 0x0000000000007918 */ /* 0x000fc00000000000 */
[----:B------:R-:W-:-:S00]  /*20c0*/  NOP ;  /* 0x0000000000007918 */ /* 0x000fc00000000000 */
[----:B------:R-:W-:-:S00]  /*20d0*/  NOP ;  /* 0x0000000000007918 */ /* 0x000fc00000000000 */
[----:B------:R-:W-:-:S00]  /*20e0*/  NOP ;  /* 0x0000000000007918 */ /* 0x000fc00000000000 */
[----:B------:R-:W-:-:S00]  /*20f0*/  NOP ;  /* 0x0000000000007918 */ /* 0x000fc00000000000 */
.L_x_58:


//--------------------- .text._Z11expectationPKdS0_PjiiiiiiiiiPdS2_ --------------------------
	.section	.text._Z11expectationPKdS0_PjiiiiiiiiiPdS2_,"ax",@progbits
	.align	128
        .global         _Z11expectationPKdS0_PjiiiiiiiiiPdS2_
        .type           _Z11expectationPKdS0_PjiiiiiiiiiPdS2_,@function
        .size           _Z11expectationPKdS0_PjiiiiiiiiiPdS2_,(.L_x_59 - _Z11expectationPKdS0_PjiiiiiiiiiPdS2_)
        .other          _Z11expectationPKdS0_PjiiiiiiiiiPdS2_,@"STO_CUDA_ENTRY STV_DEFAULT"
_Z11expectationPKdS0_PjiiiiiiiiiPdS2_:
.text._Z11expectationPKdS0_PjiiiiiiiiiPdS2_:
[----:B------:R-:W-:Y:S01]  /*0000*/  LDC R1, c[0x0][0x37c] ;  /* 0x0000df00ff017b82 */ /* 0x000fe20000000800 */
[----:B------:R-:W0:Y:S07]  /*0010*/  S2R R19, SR_TID.Y ;  /* 0x0000000000137919 */ /* 0x000e2e0000002200 */
[----:B------:R-:W1:Y:S01]  /*0020*/  LDC R3, c[0x0][0x360] ;  /* 0x0000d800ff037b82 */ /* 0x000e620000000800 */
[----:B------:R-:W2:Y:S01]  /*0030*/  LDCU.64 UR8, c[0x0][0x398] ;  /* 0x00007300ff0877ac */ /* 0x000ea20008000a00 */
[----:B------:R-:W3:Y:S01]  /*0040*/  S2R R16, SR_TID.Z ;  /* 0x0000000000107919 */ /* 0x000ee20000002300 */
[----:B------:R-:W4:Y:S01]  /*0050*/  LDCU UR7, c[0x0][0x3a0] ;  /* 0x00007400ff0777ac */ /* 0x000f220008000800 */
[----:B------:R-:W1:Y:S04]  /*0060*/  S2R R20, SR_TID.X ;  /* 0x0000000000147919 */ /* 0x000e680000002100 */
[----:B------:R-:W0:Y:S08]  /*0070*/  S2UR UR5, SR_CTAID.Y ;  /* 0x00000000000579c3 */ /* 0x000e300000002600 */
[----:B------:R-:W0:Y:S08]  /*0080*/  LDC R0, c[0x0][0x364] ;  /* 0x0000d900ff007b82 */ /* 0x000e300000000800 */
[----:B------:R-:W3:Y:S08]  /*0090*/  S2UR UR6, SR_CTAID.Z ;  /* 0x00000000000679c3 */ /* 0x000ef00000002700 */
[----:B------:R-:W3:Y:S08]  /*00a0*/  LDC R17, c[0x0][0x368] ;  /* 0x0000da00ff117b82 */ /* 0x000ef00000000800 */
[----:B------:R-:W1:Y:S01]  /*00b0*/  S2UR UR4, SR_CTAID.X ;  /* 0x00000000000479c3 */ /* 0x000e620000002500 */
[----:B0-----:R-:W-:-:S05]  /*00c0*/  IMAD R19, R0, UR5, R19 ;  /* 0x0000000500137c24 */ /* 0x001fca000f8e0213 */
[----:B--2---:R-:W-:Y:S01]  /*00d0*/  ISETP.GE.AND P0, PT, R19, UR9, PT ;  /* 0x0000000913007c0c */ /* 0x004fe2000bf06270 */
[----:B---3--:R-:W-:-:S05]  /*00e0*/  IMAD R16, R17, UR6, R16 ;  /* 0x0000000611107c24 */ /* 0x008fca000f8e0210 */
[----:B----4-:R-:W-:Y:S01]  /*00f0*/  ISETP.GE.OR P0, PT, R16, UR7, P0 ;  /* 0x0000000710007c0c */ /* 0x010fe20008706670 */
[----:B-1----:R-:W-:-:S05]  /*0100*/  IMAD R20, R3, UR4, R20 ;  /* 0x0000000403147c24 */ /* 0x002fca000f8e0214 */
[----:B------:R-:W-:-:S13]  /*0110*/  ISETP.GE.OR P0, PT, R20, UR8, P0 ;  /* 0x0000000814007c0c */ /* 0x000fda0008706670 */
[----:B------:R-:W-:Y:S05]  /*0120*/  @P0 EXIT ;  /* 0x000000000000094d */ /* 0x000fea0003800000 */
[----:B------:R-:W0:Y:S01]  /*0130*/  LDC R5, c[0x0][0x3a4] ;  /* 0x0000e900ff057b82 */ /* 0x000e220000000800 */
[----:B------:R-:W-:Y:S01]  /*0140*/  UIMAD UR4, UR9, UR7, URZ ;  /* 0x00000007090472a4 */ /* 0x000fe2000f8e02ff */
[----:B------:R-:W-:Y:S06]  /*0150*/  BSSY.RECONVERGENT B0, `(.L_x_30) ;  /* 0x0000160000007945 */ /* 0x000fec0003800200 */
[----:B------:R-:W1:Y:S08]  /*0160*/  LDC R0, c[0x0][0x3a8] ;  /* 0x0000ea00ff007b82 */ /* 0x000e700000000800 */
[----:B------:R-:W2:Y:S01]  /*0170*/  LDC R3, c[0x0][0x3ac] ;  /* 0x0000eb00ff037b82 */ /* 0x000ea20000000800 */
[----:B0-----:R-:W-:-:S04]  /*0180*/  IABS R13, R5 ;  /* 0x00000005000d7213 */ /* 0x001fc80000000000 */
[----:B------:R-:W0:Y:S01]  /*0190*/  I2F.RP R2, R13 ;  /* 0x0000000d00027306 */ /* 0x000e220000209400 */
[----:B-1----:R-:W-:-:S07]  /*01a0*/  IABS R17, R0 ;  /* 0x0000000000117213 */ /* 0x002fce0000000000 */
[----:B------:R-:W1:Y:S01]  /*01b0*/  I2F.RP R4, R17 ;  /* 0x0000001100047306 */ /* 0x000e620000209400 */
[----:B--2---:R-:W-:-:S07]  /*01c0*/  IABS R14, R3 ;  /* 0x00000003000e7213 */ /* 0x004fce0000000000 */
[----:B0-----:R-:W0:Y:S08]  /*01d0*/  MUFU.RCP R2, R2 ;  /* 0x0000000200027308 */ /* 0x001e300000001000 */
[----:B-1----:R-:W1:Y:S08]  /*01e0*/  MUFU.RCP R4, R4 ;  /* 0x0000000400047308 */ /* 0x002e700000001000 */
[----:B------:R-:W2:Y:S01]  /*01f0*/  I2F.RP R12, R14 ;  /* 0x0000000e000c7306 */ /* 0x000ea20000209400 */
[----:B0-----:R-:W-:-:S07]  /*0200*/  VIADD R6, R2, 0xffffffe ;  /* 0x0ffffffe02067836 */ /* 0x001fce0000000000 */
[----:B------:R0:W3:Y:S01]  /*0210*/  F2I.FTZ.U32.TRUNC.NTZ R7, R6 ;  /* 0x0000000600077305 */ /* 0x0000e2000021f000 */
[----:B-1----:R-:W-:-:S07]  /*0220*/  VIADD R8, R4, 0xffffffe ;  /* 0x0ffffffe04087836 */ /* 0x002fce0000000000 */
[----:B--2---:R-:W1:Y:S01]  /*0230*/  MUFU.RCP R12, R12 ;  /* 0x0000000c000c7308 */ /* 0x004e620000001000 */
[----:B0-----:R-:W-:Y:S02]  /*0240*/  IMAD.MOV.U32 R6, RZ, RZ, RZ ;  /* 0x000000ffff067224 */ /* 0x001fe400078e00ff */
[----:B---3--:R-:W-:-:S05]  /*0250*/  IMAD.MOV R2, RZ, RZ, -R7 ;  /* 0x000000ffff027224 */ /* 0x008fca00078e0a07 */
[----:B------:R0:W2:Y:S01]  /*0260*/  F2I.FTZ.U32.TRUNC.NTZ R9, R8 ;  /* 0x0000000800097305 */ /* 0x0000a2000021f000 */
[----:B------:R-:W-:Y:S01]  /*0270*/  IMAD R15, R2, R13, RZ ;  /* 0x0000000d020f7224 */ /* 0x000fe200078e02ff */
[----:B------:R-:W-:-:S03]  /*0280*/  IABS R2, R20 ;  /* 0x0000001400027213 */ /* 0x000fc60000000000 */
[----:B------:R-:W-:-:S04]  /*0290*/  IMAD.HI.U32 R6, R7, R15, R6 ;  /* 0x0000000f07067227 */ /* 0x000fc800078e0006 */
[----:B-1----:R-:W-:Y:S02]  /*02a0*/  VIADD R10, R12, 0xffffffe ;  /* 0x0ffffffe0c0a7836 */ /* 0x002fe40000000000 */
[----:B0-----:R-:W-:Y:S02]  /*02b0*/  IMAD.MOV.U32 R8, RZ, RZ, RZ ;  /* 0x000000ffff087224 */ /* 0x001fe400078e00ff */
[----:B--2---:R-:W-:Y:S01]  /*02c0*/  IMAD.MOV R4, RZ, RZ, -R9 ;  /* 0x000000ffff047224 */ /* 0x004fe200078e0a09 */
[----:B------:R-:W0:Y:S01]  /*02d0*/  F2I.FTZ.U32.TRUNC.NTZ R11, R10 ;  /* 0x0000000a000b7305 */ /* 0x000e22000021f000 */
[----:B------:R-:W-:-:S04]  /*02e0*/  IMAD.HI.U32 R6, R6, R2, RZ ;  /* 0x0000000206067227 */ /* 0x000fc800078e00ff */
[----:B------:R-:W-:Y:S02]  /*02f0*/  IMAD R7, R4, R17, RZ ;  /* 0x0000001104077224 */ /* 0x000fe400078e02ff */
[----:B------:R-:W-:Y:S02]  /*0300*/  IMAD.MOV R4, RZ, RZ, -R6 ;  /* 0x000000ffff047224 */ /* 0x000fe400078e0a06 */
[----:B------:R-:W-:Y:S01]  /*0310*/  IMAD.HI.U32 R8, R9, R7, R8 ;  /* 0x0000000709087227 */ /* 0x000fe200078e0008 */
[----:B------:R-:W-:-:S03]  /*0320*/  IABS R9, R19 ;  /* 0x0000001300097213 */ /* 0x000fc60000000000 */
[----:B------:R-:W-:Y:S02]  /*0330*/  IMAD R2, R13, R4, R2 ;  /* 0x000000040d027224 */ /* 0x000fe400078e0202 */
[----:B------:R-:W-:-:S03]  /*0340*/  IMAD.HI.U32 R8, R8, R9, RZ ;  /* 0x0000000908087227 */ /* 0x000fc600078e00ff */
[----:B------:R-:W-:Y:S01]  /*0350*/  ISETP.GT.U32.AND P0, PT, R13, R2, PT ;  /* 0x000000020d00720c */ /* 0x000fe20003f04070 */
[----:B0-----:R-:W-:Y:S02]  /*0360*/  IMAD.MOV R12, RZ, RZ, -R11 ;  /* 0x000000ffff0c7224 */ /* 0x001fe400078e0a0b */
[----:B------:R-:W-:Y:S02]  /*0370*/  IMAD.MOV R4, RZ, RZ, -R8 ;  /* 0x000000ffff047224 */ /* 0x000fe400078e0a08 */
[----:B------:R-:W-:Y:S01]  /*0380*/  IMAD.MOV.U32 R15, RZ, RZ, R12 ;  /* 0x000000ffff0f7224 */ /* 0x000fe200078e000c */
[----:B------:R-:W-:Y:S01]  /*0390*/  IABS R12, R16 ;  /* 0x00000010000c7213 */ /* 0x000fe20000000000 */
[----:B------:R-:W-:Y:S02]  /*03a0*/  IMAD R4, R17, R4, R9 ;  /* 0x0000000411047224 */ /* 0x000fe400078e0209 */
[----:B------:R-:W-:Y:S02]  /*03b0*/  IMAD R7, R15, R14, RZ ;  /* 0x0000000e0f077224 */ /* 0x000fe400078e02ff */
[----:B------:R-:W-:Y:S01]  /*03c0*/  IMAD.MOV.U32 R10, RZ, RZ, RZ ;  /* 0x000000ffff0a7224 */ /* 0x000fe200078e00ff */
[----:B------:R-:W-:Y:S01]  /*03d0*/  ISETP.GT.U32.AND P6, PT, R17, R4, PT ;  /* 0x000000041100720c */ /* 0x000fe20003fc4070 */
[----:B------:R-:W-:-:S02]  /*03e0*/  @!P0 IMAD.IADD R2, R2, 0x1, -R13 ;  /* 0x0000000102028824 */ /* 0x000fc400078e0a0d */
[----:B------:R-:W-:-:S03]  /*03f0*/  IMAD.HI.U32 R10, R11, R7, R10 ;  /* 0x000000070b0a7227 */ /* 0x000fc600078e000a */
[----:B------:R-:W-:Y:S01]  /*0400*/  ISETP.GE.U32.AND P3, PT, R2, R13, PT ;  /* 0x0000000d0200720c */ /* 0x000fe20003f66070 */
[----:B------:R-:W-:Y:S01]  /*0410*/  IMAD.MOV.U32 R11, RZ, RZ, R12 ;  /* 0x000000ffff0b7224 */ /* 0x000fe200078e000c */
[----:B------:R-:W-:Y:S01]  /*0420*/  LOP3.LUT R2, R20, R5, RZ, 0x3c, !PT ;  /* 0x0000000514027212 */ /* 0x000fe200078e3cff */
[----:B------:R-:W-:Y:S01]  /*0430*/  @!P0 VIADD R6, R6, 0x1 ;  /* 0x0000000106068836 */ /* 0x000fe20000000000 */
[----:B------:R-:W0:Y:S01]  /*0440*/  LDC R12, c[0x0][0x3b4] ;  /* 0x0000ed00ff0c7b82 */ /* 0x000e220000000800 */
[----:B------:R-:W-:Y:S01]  /*0450*/  IMAD.HI.U32 R7, R10, R11, RZ ;  /* 0x0000000b0a077227 */ /* 0x000fe200078e00ff */
[----:B------:R-:W-:Y:S02]  /*0460*/  ISETP.GE.AND P1, PT, R2, RZ, PT ;  /* 0x000000ff0200720c */ /* 0x000fe40003f26270 */
[-C--:B------:R-:W-:Y:S01]  /*0470*/  @!P6 IADD3 R4, PT, PT, R4, -R17.reuse, RZ ;  /* 0x800000110404e210 */ /* 0x080fe20007ffe0ff */
[----:B------:R-:W-:Y:S02]  /*0480*/  IMAD.MOV R10, RZ, RZ, -R7 ;  /* 0x000000ffff0a7224 */ /* 0x000fe400078e0a07 */
[----:B------:R-:W-:Y:S01]  /*0490*/  @!P6 VIADD R8, R8, 0x1 ;  /* 0x000000010808e836 */ /* 0x000fe20000000000 */
[----:B------:R-:W1:Y:S01]  /*04a0*/  LDC R2, c[0x0][0x3b0] ;  /* 0x0000ec00ff027b82 */ /* 0x000e620000000800 */
[----:B------:R-:W-:Y:S01]  /*04b0*/  IMAD R9, R14, R10, R11 ;  /* 0x0000000a0e097224 */ /* 0x000fe200078e020b */
[----:B------:R-:W-:Y:S01]  /*04c0*/  ISETP.GE.U32.AND P4, PT, R4, R17, PT ;  /* 0x000000110400720c */ /* 0x000fe20003f86070 */
[----:B------:R-:W-:Y:S01]  /*04d0*/  @P3 VIADD R6, R6, 0x1 ;  /* 0x0000000106063836 */ /* 0x000fe20000000000 */
[----:B------:R-:W-:Y:S01]  /*04e0*/  LOP3.LUT R10, R19, R0, RZ, 0x3c, !PT ;  /* 0x00000000130a7212 */ /* 0x000fe200078e3cff */
[----:B------:R-:W-:Y:S01]  /*04f0*/  IMAD.MOV.U32 R17, RZ, RZ, RZ ;  /* 0x000000ffff117224 */ /* 0x000fe200078e00ff */
[----:B------:R-:W-:Y:S01]  /*0500*/  ISETP.GT.U32.AND P5, PT, R14, R9, PT ;  /* 0x000000090e00720c */ /* 0x000fe20003fa4070 */
[----:B------:R-:W-:Y:S01]  /*0510*/  @!P1 IMAD.MOV R6, RZ, RZ, -R6 ;  /* 0x000000ffff069224 */ /* 0x000fe200078e0a06 */
[----:B------:R-:W-:Y:S01]  /*0520*/  ISETP.NE.AND P3, PT, R5, RZ, PT ;  /* 0x000000ff0500720c */ /* 0x000fe20003f65270 */
[----:B------:R-:W-:Y:S01]  /*0530*/  IMAD.WIDE.U32 R28, R19, UR7, R16 ;  /* 0x00000007131c7c25 */ /* 0x000fe2000f8e0010 */
[----:B------:R-:W-:Y:S01]  /*0540*/  ISETP.GE.AND P2, PT, R10, RZ, PT ;  /* 0x000000ff0a00720c */ /* 0x000fe20003f46270 */
[----:B------:R-:W2:Y:S01]  /*0550*/  LDCU.64 UR6, c[0x0][0x358] ;  /* 0x00006b00ff0677ac */ /* 0x000ea20008000a00 */
[----:B------:R-:W-:Y:S01]  /*0560*/  LOP3.LUT R4, R16, R3, RZ, 0x3c, !PT ;  /* 0x0000000310047212 */ /* 0x000fe200078e3cff */
[----:B------:R-:W3:Y:S01]  /*0570*/  LDC.64 R10, c[0x0][0x380] ;  /* 0x0000e000ff0a7b82 */ /* 0x000ee20000000a00 */
[----:B------:R-:W-:Y:S01]  /*0580*/  ISETP.NE.AND P1, PT, R3, RZ, PT ;  /* 0x000000ff0300720c */ /* 0x000fe20003f25270 */
[----:B------:R-:W-:Y:S01]  /*0590*/  @P4 VIADD R8, R8, 0x1 ;  /* 0x0000000108084836 */ /* 0x000fe20000000000 */
[----:B------:R-:W-:Y:S01]  /*05a0*/  ISETP.NE.AND P4, PT, R0, RZ, PT ;  /* 0x000000ff0000720c */ /* 0x000fe20003f85270 */
[----:B------:R-:W-:Y:S01]  /*05b0*/  IMAD.WIDE.U32 R28, R20, UR4, R28 ;  /* 0x00000004141c7c25 */ /* 0x000fe2000f8e001c */
[----:B------:R-:W-:-:S03]  /*05c0*/  ISETP.GE.AND P6, PT, R4, RZ, PT ;  /* 0x000000ff0400720c */ /* 0x000fc60003fc6270 */
[----:B------:R-:W-:Y:S01]  /*05d0*/  @!P5 IMAD.IADD R9, R9, 0x1, -R14 ;  /* 0x000000010909d824 */ /* 0x000fe200078e0a0e */
[----:B------:R-:W-:Y:S01]  /*05e0*/  @!P3 LOP3.LUT R6, RZ, R5, RZ, 0x33, !PT ;  /* 0x00000005ff06b212 */ /* 0x000fe200078e33ff */
[----:B------:R-:W-:Y:S02]  /*05f0*/  @!P2 IMAD.MOV R8, RZ, RZ, -R8 ;  /* 0x000000ffff08a224 */ /* 0x000fe400078e0a08 */
[----:B-1----:R-:W-:Y:S01]  /*0600*/  VIADD R5, R2, 0xffffffff ;  /* 0xffffffff02057836 */ /* 0x002fe20000000000 */
[----:B------:R-:W-:Y:S01]  /*0610*/  ISETP.GE.U32.AND P0, PT, R9, R14, PT ;  /* 0x0000000e0900720c */ /* 0x000fe20003f06070 */
[----:B------:R-:W-:Y:S01]  /*0620*/  @!P5 VIADD R7, R7, 0x1 ;  /* 0x000000010707d836 */ /* 0x000fe20000000000 */
[----:B------:R-:W1:Y:S01]  /*0630*/  LDC R14, c[0x0][0x3b8] ;  /* 0x0000ee00ff0e7b82 */ /* 0x000e620000000800 */
[----:B------:R-:W-:Y:S02]  /*0640*/  @!P4 LOP3.LUT R8, RZ, R0, RZ, 0x33, !PT ;  /* 0x00000000ff08c212 */ /* 0x000fe400078e33ff */
[----:B------:R-:W-:-:S02]  /*0650*/  VIMNMX R0, PT, PT, R6, R5, PT ;  /* 0x0000000506007248 */ /* 0x000fc40003fe0100 */
[----:B------:R-:W-:Y:S01]  /*0660*/  VIMNMX.RELU R9, PT, PT, R6, R5, PT ;  /* 0x0000000506097248 */ /* 0x000fe20003fe1100 */
[----:B0-----:R-:W-:Y:S01]  /*0670*/  VIADD R5, R12, 0xffffffff ;  /* 0xffffffff0c057836 */ /* 0x001fe20000000000 */
[----:B------:R-:W-:Y:S02]  /*0680*/  VIMNMX R0, PT, PT, R0, 0x2, !PT ;  /* 0x0000000200007848 */ /* 0x000fe40007fe0100 */
[----:B------:R-:W-:Y:S01]  /*0690*/  VIADDMNMX R2, R9, 0x2, R2, PT ;  /* 0x0000000209027846 */ /* 0x000fe20003800102 */
[----:B---3--:R-:W-:Y:S01]  /*06a0*/  IMAD.WIDE.U32 R10, R28, 0x18, R10 ;  /* 0x000000181c0a7825 */ /* 0x008fe200078e000a */
[----:B------:R-:W-:Y:S02]  /*06b0*/  IADD3 R9, PT, PT, R0, -0x2, RZ ;  /* 0xfffffffe00097810 */ /* 0x000fe40007ffe0ff */
[----:B------:R-:W-:Y:S01]  /*06c0*/  VIMNMX R15, PT, PT, R8, R5, PT ;  /* 0x00000005080f7248 */ /* 0x000fe20003fe0100 */
[----:B------:R-:W-:Y:S01]  /*06d0*/  @P0 VIADD R7, R7, 0x1 ;  /* 0x0000000107070836 */ /* 0x000fe20000000000 */
[----:B------:R-:W-:-:S02]  /*06e0*/  ISETP.GE.AND P0, PT, R9, R2, PT ;  /* 0x000000020900720c */ /* 0x000fc40003f06270 */
[----:B------:R-:W-:Y:S01]  /*06f0*/  VIMNMX.RELU R31, PT, PT, R8, R5, PT ;  /* 0x00000005081f7248 */ /* 0x000fe20003fe1100 */
[----:B------:R-:W-:Y:S01]  /*0700*/  @!P6 IMAD.MOV R7, RZ, RZ, -R7 ;  /* 0x000000ffff07e224 */ /* 0x000fe200078e0a07 */
[----:B------:R-:W-:Y:S02]  /*0710*/  @!P1 LOP3.LUT R7, RZ, R3, RZ, 0x33, !PT ;  /* 0x00000003ff079212 */ /* 0x000fe400078e33ff */
[----:B------:R-:W-:Y:S01]  /*0720*/  SHF.R.S32.HI R3, RZ, 0x1f, R20 ;  /* 0x0000001fff037819 */ /* 0x000fe20000011414 */
[----:B-1----:R-:W-:-:S04]  /*0730*/  VIADD R0, R14, 0xffffffff ;  /* 0xffffffff0e007836 */ /* 0x002fc80000000000 */
[----:B------:R-:W-:Y:S01]  /*0740*/  IMAD R3, R3, UR4, R29 ;  /* 0x0000000403037c24 */ /* 0x000fe2000f8e021d */
[----:B------:R-:W-:-:S03]  /*0750*/  VIMNMX R8, PT, PT, R7, R0, PT ;  /* 0x0000000007087248 */ /* 0x000fc60003fe0100 */
[----:B------:R-:W-:Y:S01]  /*0760*/  IMAD R13, R3, 0x18, RZ ;  /* 0x00000018030d7824 */ /* 0x000fe200078e02ff */
[----:B------:R-:W-:Y:S01]  /*0770*/  VIMNMX.RELU R5, PT, PT, R7, R0, PT ;  /* 0x0000000007057248 */ /* 0x000fe20003fe1100 */
[----:B------:R-:W-:Y:S02]  /*0780*/  IMAD.MOV.U32 R7, RZ, RZ, 0x1 ;  /* 0x00000001ff077424 */ /* 0x000fe400078e00ff */
[----:B------:R-:W-:Y:S01]  /*0790*/  IMAD.IADD R11, R11, 0x1, R13 ;  /* 0x000000010b0b7824 */ /* 0x000fe200078e020d */
[----:B--2---:R-:W-:Y:S06]  /*07a0*/  @P0 BRA `(.L_x_31) ;  /* 0x0000000c00e80947 */ /* 0x004fec0003800000 */
[----:B------:R-:W0:Y:S01]  /*07b0*/  I2F.F64 R20, R20 ;  /* 0x0000001400147312 */ /* 0x000e220000201c00 */
[----:B------:R-:W-:Y:S01]  /*07c0*/  VIMNMX R0, PT, PT, R15, 0x2, !PT ;  /* 0x000000020f007848 */ /* 0x000fe20007fe0100 */
[----:B------:R-:W5:Y:S04]  /*07d0*/  LDG.E.64 R26, desc[UR6][R10.64] ;  /* 0x000000060a1a7981 */ /* 0x000f68000c1e1b00 */
[----:B------:R-:W5:Y:S02]  /*07e0*/  LDG.E.64 R24, desc[UR6][R10.64+0x8] ;  /* 0x000008060a187981 */ /* 0x000f64000c1e1b00 */
[----:B------:R-:W1:Y:S01]  /*07f0*/  I2F.F64.U32 R18, R19 ;  /* 0x0000001300127312 */ /* 0x000e620000201800 */
[----:B------:R-:W-:Y:S01]  /*0800*/  VIMNMX R8, PT, PT, R8, 0x2, !PT ;  /* 0x0000000208087848 */ /* 0x000fe20007fe0100 */
[----:B------:R2:W5:Y:S01]  /*0810*/  LDG.E.64 R22, desc[UR6][R10.64+0x10] ;  /* 0x000010060a167981 */ /* 0x000562000c1e1b00 */
[----:B------:R-:W-:Y:S01]  /*0820*/  BSSY.RECONVERGENT B1, `(.L_x_32) ;  /* 0x00000f1000017945 */ /* 0x000fe20003800200 */
[----:B------:R-:W-:Y:S01]  /*0830*/  VIADDMNMX R5, R5, 0x2, R14, PT ;  /* 0x0000000205057846 */ /* 0x000fe2000380010e */
[----:B------:R-:W-:Y:S01]  /*0840*/  IMAD R6, R12, R14, RZ ;  /* 0x0000000e0c067224 */ /* 0x000fe200078e02ff */
[----:B------:R-:W-:Y:S01]  /*0850*/  VIADDMNMX R4, R31, 0x2, R12, PT ;  /* 0x000000021f047846 */ /* 0x000fe2000380010c */
[----:B------:R-:W-:Y:S01]  /*0860*/  IMAD.MOV.U32 R7, RZ, RZ, R9 ;  /* 0x000000ffff077224 */ /* 0x000fe200078e0009 */
[----:B------:R-:W3:Y:S01]  /*0870*/  I2F.F64.U32 R16, R16 ;  /* 0x0000001000107312 */ /* 0x000ee20000201800 */
[----:B------:R-:W-:-:S02]  /*0880*/  IMAD.MOV.U32 R9, RZ, RZ, RZ ;  /* 0x000000ffff097224 */ /* 0x000fc400078e00ff */
[----:B------:R-:W-:Y:S02]  /*0890*/  IMAD.MOV.U32 R14, RZ, RZ, -0x7a143760 ;  /* 0x85ebc8a0ff0e7424 */ /* 0x000fe400078e00ff */
[----:B------:R-:W-:Y:S02]  /*08a0*/  IMAD.MOV.U32 R15, RZ, RZ, 0x7fe1ccf3 ;  /* 0x7fe1ccf3ff0f7424 */ /* 0x000fe400078e00ff */
[----:B--2---:R-:W-:Y:S02]  /*08b0*/  VIADD R11, R0, 0xfffffffe ;  /* 0xfffffffe000b7836 */ /* 0x004fe40000000000 */
[----:B01----:R-:W-:-:S07]  /*08c0*/  VIADD R10, R8, 0xfffffffe ;  /* 0xfffffffe080a7836 */ /* 0x003fce0000000000 */
.L_x_51:
[----:B------:R-:W-:Y:S01]  /*08d0*/  ISETP.GE.AND P0, PT, R11, R4, PT ;  /* 0x000000040b00720c */ /* 0x000fe20003f06270 */
[----:B------:R-:W-:-:S12]  /*08e0*/  BSSY.RECONVERGENT B2, `(.L_x_33) ;  /* 0x00000e1000027945 */ /* 0x000fd80003800200 */
[----:B------:R-:W-:Y:S05]  /*08f0*/  @P0 BRA `(.L_x_34) ;  /* 0x0000000c007c0947 */ /* 0x000fea0003800000 */
[----:B------:R-:W-:Y:S02]  /*0900*/  IMAD R12, R6, R7, RZ ;  /* 0x00000007060c7224 */ /* 0x000fe400078e02ff */
[----:B------:R-:W-:-:S03]  /*0910*/  IMAD.MOV.U32 R13, RZ, RZ, R11 ;  /* 0x000000ffff0d7224 */ /* 0x000fc600078e000b */
[----:B------:R-:W-:-:S07]  /*0920*/  SHF.R.S32.HI R46, RZ, 0x1f, R12 ;  /* 0x0000001fff2e7819 */ /* 0x000fce000001140c */
.L_x_50:
[----:B------:R-:W0:Y:S01]  /*0930*/  LDCU UR4, c[0x0][0x3b8] ;  /* 0x00007700ff0477ac */ /* 0x000e220008000800 */
[----:B------:R-:W-:Y:S01]  /*0940*/  ISETP.GE.AND P0, PT, R10, R5, PT ;  /* 0x000000050a00720c */ /* 0x000fe20003f06270 */
[----:B------:R-:W-:Y:S01]  /*0950*/  BSSY.RECONVERGENT B3, `(.L_x_35) ;  /* 0x00000d8000037945 */ /* 0x000fe20003800200 */
[C---:B0-----:R-:W-:Y:S02]  /*0960*/  IMAD R31, R13.reuse, UR4, RZ ;  /* 0x000000040d1f7c24 */ /* 0x041fe4000f8e02ff */
[----:B------:R-:W-:-:S03]  /*0970*/  VIADD R13, R13, 0x1 ;  /* 0x000000010d0d7836 */ /* 0x000fc60000000000 */
[----:B------:R-:W-:Y:S02]  /*0980*/  IADD3 R47, P2, PT, R12, R31, RZ ;  /* 0x0000001f0c2f7210 */ /* 0x000fe40007f5e0ff */
[----:B------:R-:W-:Y:S02]  /*0990*/  ISETP.NE.AND P1, PT, R13, R4, PT ;  /* 0x000000040d00720c */ /* 0x000fe40003f25270 */
[----:B------:R-:W-:Y:S02]  /*09a0*/  LEA.HI.X.SX32 R48, R31, R46, 0x1, P2 ;  /* 0x0000002e1f307211 */ /* 0x000fe400010f0eff */
[----:B------:R-:W-:Y:S09]  /*09b0*/  @P0 BRA `(.L_x_36) ;  /* 0x0000000c00440947 */ /* 0x000ff20003800000 */
[----:B------:R-:W-:Y:S01]  /*09c0*/  IMAD.IADD R0, R5, 0x1, -R8 ;  /* 0x0000000105007824 */ /* 0x000fe200078e0a08 */
[----:B------:R-:W-:Y:S01]  /*09d0*/  BSSY.RECONVERGENT B4, `(.L_x_37) ;  /* 0x0000046000047945 */ /* 0x000fe20003800200 */
[----:B------:R-:W-:-:S03]  /*09e0*/  MOV R50, R10 ;  /* 0x0000000a00327202 */ /* 0x000fc60000000f00 */
[----:B------:R-:W-:-:S04]  /*09f0*/  LOP3.LUT R0, R0, 0x1, RZ, 0xc0, !PT ;  /* 0x0000000100007812 */ /* 0x000fc800078ec0ff */
[----:B------:R-:W-:-:S13]  /*0a00*/  ISETP.NE.U32.AND P0, PT, R0, 0x1, PT ;  /* 0x000000010000780c */ /* 0x000fda0003f05070 */
[----:B------:R-:W-:Y:S05]  /*0a10*/  @P0 BRA `(.L_x_38) ;  /* 0x0000000400040947 */ /* 0x000fea0003800000 */
[----:B------:R-:W0:Y:S01]  /*0a20*/  LDC.64 R56, c[0x0][0x388] ;  /* 0x0000e200ff387b82 */ /* 0x000e220000000a00 */
[----:B------:R-:W-:-:S05]  /*0a30*/  IADD3 R54, P0, PT, R10, R47, RZ ;  /* 0x0000002f0a367210 */ /* 0x000fca0007f1e0ff */
[----:B------:R-:W-:-:S04]  /*0a40*/  IMAD.X R31, RZ, RZ, R48, P0 ;  /* 0x000000ffff1f7224 */ /* 0x000fc800000e0630 */
[----:B------:R-:W-:Y:S02]  /*0a50*/  IMAD R31, R31, 0x30, RZ ;  /* 0x000000301f1f7824 */ /* 0x000fe400078e02ff */
[----:B0-----:R-:W-:-:S04]  /*0a60*/  IMAD.WIDE.U32 R56, R54, 0x30, R56 ;  /* 0x0000003036387825 */ /* 0x001fc800078e0038 */
[----:B------:R-:W-:-:S05]  /*0a70*/  IMAD.IADD R57, R57, 0x1, R31 ;  /* 0x0000000139397824 */ /* 0x000fca00078e021f */
[----:B------:R-:W2:Y:S01]  /*0a80*/  LDG.E.64 R34, desc[UR6][R56.64] ;  /* 0x0000000638227981 */ /* 0x000ea2000c1e1b00 */
[----:B------:R-:W-:Y:S01]  /*0a90*/  UMOV UR4, 0x85ebc8a0 ;  /* 0x85ebc8a000047882 */ /* 0x000fe20000000000 */
[----:B------:R-:W-:Y:S01]  /*0aa0*/  UMOV UR5, 0x7fe1ccf3 ;  /* 0x7fe1ccf300057882 */ /* 0x000fe20000000000 */
[----:B------:R-:W-:Y:S01]  /*0ab0*/  VIADD R50, R8, 0xffffffff ;  /* 0xffffffff08327836 */ /* 0x000fe20000000000 */
[----:B--2---:R-:W-:-:S14]  /*0ac0*/  DSETP.NEU.AND P0, PT, R34, UR4, PT ;  /* 0x0000000422007e2a */ /* 0x004fdc000bf0d000 */
[----:B------:R-:W-:Y:S05]  /*0ad0*/  @!P0 BRA `(.L_x_38) ;  /* 0x0000000000d48947 */ /* 0x000fea0003800000 */
[----:B------:R-:W0:Y:S01]  /*0ae0*/  LDC.64 R58, c[0x0][0x3c0] ;  /* 0x0000f000ff3a7b82 */ /* 0x000e220000000a00 */
[----:B------:R-:W2:Y:S04]  /*0af0*/  LDG.E.64 R32, desc[UR6][R56.64+0x18] ;  /* 0x0000180638207981 */ /* 0x000ea8000c1e1b00 */
[----:B------:R-:W4:Y:S03]  /*0b00*/  LDG.E.64 R36, desc[UR6][R56.64+0x20] ;  /* 0x0000200638247981 */ /* 0x000f26000c1e1b00 */
[----:B------:R-:W1:Y:S01]  /*0b10*/  LDC.64 R30, c[0x0][0x3c8] ;  /* 0x0000f200ff1e7b82 */ /* 0x000e620000000a00 */
[----:B------:R-:W3:Y:S04]  /*0b20*/  LDG.E.64 R40, desc[UR6][R56.64+0x28] ;  /* 0x0000280638287981 */ /* 0x000ee8000c1e1b00 */
[----:B------:R-:W3:Y:S04]  /*0b30*/  LDG.E.64 R52, desc[UR6][R56.64+0x8] ;  /* 0x0000080638347981 */ /* 0x000ee8000c1e1b00 */
[----:B------:R-:W3:Y:S04]  /*0b40*/  LDG.E.64 R44, desc[UR6][R56.64+0x10] ;  /* 0x00001006382c7981 */ /* 0x000ee8000c1e1b00 */
[----:B0-----:R-:W4:Y:S04]  /*0b50*/  LDG.E.64 R42, desc[UR6][R58.64] ;  /* 0x000000063a2a7981 */ /* 0x001f28000c1e1b00 */
[----:B------:R-:W3:Y:S04]  /*0b60*/  LDG.E.64 R38, desc[UR6][R58.64+0x8] ;  /* 0x000008063a267981 */ /* 0x000ee8000c1e1b00 */
[----:B-1----:R-:W3:Y:S01]  /*0b70*/  LDG.E.64 R30, desc[UR6][R30.64] ;  /* 0x000000061e1e7981 */ /* 0x002ee2000c1e1b00 */
[----:B--2---:R-:W-:-:S08]  /*0b80*/  DADD R32, R20, -R32 ;  /* 0x0000000014207229 */ /* 0x004fd00000000820 */
[----:B----4-:R-:W-:Y:S02]  /*0b90*/  DMUL R42, R32, R42 ;  /* 0x0000002a202a7228 */ /* 0x010fe40000000000 */
[----:B------:R-:W2:Y:S01]  /*0ba0*/  LDG.E.64 R32, desc[UR6][R58.64+0x10] ;  /* 0x000010063a207981 */ /* 0x000ea2000c1e1b00 */
[----:B------:R-:W-:-:S08]  /*0bb0*/  DADD R36, R18, -R36 ;  /* 0x0000000012247229 */ /* 0x000fd00000000824 */
[----:B---3--:R-:W-:Y:S02]  /*0bc0*/  DMUL R38, R36, R38 ;  /* 0x0000002624267228 */ /* 0x008fe40000000000 */
[----:B------:R-:W0:Y:S01]  /*0bd0*/  MUFU.RCP64H R37, R31 ;  /* 0x0000001f00257308 */ /* 0x000e220000001800 */
[----:B------:R-:W-:Y:S01]  /*0be0*/  DADD R40, R16, -R40 ;  /* 0x0000000010287229 */ /* 0x000fe20000000828 */
[----:B------:R-:W-:-:S04]  /*0bf0*/  IMAD.MOV.U32 R36, RZ, RZ, 0x1 ;  /* 0x00000001ff247424 */ /* 0x000fc800078e00ff */
[----:B------:R-:W-:-:S08]  /*0c00*/  DMUL R38, R38, R38 ;  /* 0x0000002626267228 */ /* 0x000fd00000000000 */
[----:B------:R-:W-:Y:S02]  /*0c10*/  DFMA R38, R42, R42, R38 ;  /* 0x0000002a2a26722b */ /* 0x000fe40000000026 */
[----:B-----5:R-:W-:Y:S02]  /*0c20*/  DADD R52, R24, -R52 ;  /* 0x0000000018347229 */ /* 0x020fe40000000834 */
[----:B------:R-:W-:-:S06]  /*0c30*/  DADD R34, R26, -R34 ;  /* 0x000000001a227229 */ /* 0x000fcc0000000822 */
[----:B------:R-:W-:Y:S02]  /*0c40*/  DMUL R52, R52, R52 ;  /* 0x0000003434347228 */ /* 0x000fe40000000000 */
[----:B------:R-:W-:-:S06]  /*0c50*/  DADD R44, R22, -R44 ;  /* 0x00000000162c7229 */ /* 0x000fcc000000082c */
[----:B------:R-:W-:Y:S01]  /*0c60*/  DFMA R52, R34, R34, R52 ;  /* 0x000000222234722b */ /* 0x000fe20000000034 */
[----:B------:R-:W-:Y:S07]  /*0c70*/  BSSY.RECONVERGENT B5, `(.L_x_39) ;  /* 0x0000016000057945 */ /* 0x000fee0003800200 */
[----:B------:R-:W-:Y:S02]  /*0c80*/  DFMA R44, R44, R44, R52 ;  /* 0x0000002c2c2c722b */ /* 0x000fe40000000034 */
[----:B--2---:R-:W-:-:S02]  /*0c90*/  DMUL R32, R40, R32 ;  /* 0x0000002028207228 */ /* 0x004fc40000000000 */
[----:B0-----:R-:W-:-:S08]  /*0ca0*/  DFMA R40, -R30, R36, 1 ;  /* 0x3ff000001e28742b */ /* 0x001fd00000000124 */
[----:B------:R-:W-:-:S08]  /*0cb0*/  DFMA R40, R40, R40, R40 ;  /* 0x000000282828722b */ /* 0x000fd00000000028 */
[----:B------:R-:W-:-:S08]  /*0cc0*/  DFMA R40, R36, R40, R36 ;  /* 0x000000282428722b */ /* 0x000fd00000000024 */
[----:B------:R-:W-:Y:S02]  /*0cd0*/  DFMA R36, -R30, R40, 1 ;  /* 0x3ff000001e24742b */ /* 0x000fe40000000128 */
[----:B------:R-:W-:-:S06]  /*0ce0*/  DFMA R38, R32, R32, R38 ;  /* 0x000000202026722b */ /* 0x000fcc0000000026 */
[----:B------:R-:W-:-:S08]  /*0cf0*/  DFMA R40, R40, R36, R40 ;  /* 0x000000242828722b */ /* 0x000fd00000000028 */
[----:B------:R-:W-:-:S08]  /*0d00*/  DMUL R36, R38, R40 ;  /* 0x0000002826247228 */ /* 0x000fd00000000000 */
[----:B------:R-:W-:-:S08]  /*0d10*/  DFMA R32, -R30, R36, R38 ;  /* 0x000000241e20722b */ /* 0x000fd00000000126 */
[----:B------:R-:W-:Y:S01]  /*0d20*/  DFMA R32, R40, R32, R36 ;  /* 0x000000202820722b */ /* 0x000fe20000000024 */
[----:B------:R-:W-:-:S09]  /*0d30*/  FSETP.GEU.AND P2, PT, |R39|, 6.5827683646048100446e-37, PT ;  /* 0x036000002700780b */ /* 0x000fd20003f4e200 */
        /* <DEDUP_REMOVED lines=8> */
[----:B------:R-:W-:Y:S05]  /*0dc0*/  CALL.REL.NOINC `($__internal_1_$__cuda_sm20_div_rn_f64_full) ;  /* 0x0000000800787944 */ /* 0x000fea0003c00000 */
.L_x_40:
[----:B------:R-:W-:Y:S05]  /*0dd0*/  BSYNC.RECONVERGENT B5 ;  /* 0x0000000000057941 */ /* 0x000fea0003800200 */
.L_x_39:
[----:B------:R-:W-:-:S08]  /*0de0*/  DADD R44, R44, R32 ;  /* 0x000000002c2c7229 */ /* 0x000fd00000000020 */
[----:B------:R-:W-:-:S06]  /*0df0*/  DSETP.GEU.AND P0, PT, R44, R14, PT ;  /* 0x0000000e2c00722a */ /* 0x000fcc0003f0e000 */
[----:B------:R-:W-:Y:S02]  /*0e00*/  FSEL R14, R44, R14, !P0 ;  /* 0x0000000e2c0e7208 */ /* 0x000fe40004000000 */
[----:B------:R-:W-:Y:S02]  /*0e10*/  FSEL R15, R45, R15, !P0 ;  /* 0x0000000f2d0f7208 */ /* 0x000fe40004000000 */
[----:B------:R-:W-:-:S07]  /*0e20*/  SEL R9, R54, R9, !P0 ;  /* 0x0000000936097207 */ /* 0x000fce0004000000 */
.L_x_38:
[----:B------:R-:W-:Y:S05]  /*0e30*/  BSYNC.RECONVERGENT B4 ;  /* 0x0000000000047941 */ /* 0x000fea0003800200 */
.L_x_37:
[----:B------:R-:W-:-:S05]  /*0e40*/  VIADD R31, R5, 0x1 ;  /* 0x00000001051f7836 */ /* 0x000fca0000000000 */
[----:B------:R-:W-:-:S13]  /*0e50*/  ISETP.NE.AND P0, PT, R31, R8, PT ;  /* 0x000000081f00720c */ /* 0x000fda0003f05270 */
[----:B------:R-:W-:Y:S05]  /*0e60*/  @!P0 BRA `(.L_x_36) ;  /* 0x0000000800188947 */ /* 0x000fea0003800000 */
[----:B------:R-:W-:-:S07]  /*0e70*/  IMAD.IADD R53, R50, 0x1, -R5 ;  /* 0x0000000132357824 */ /* 0x000fce00078e0a05 */
.L_x_49:
[----:B------:R-:W0:Y:S01]  /*0e80*/  LDC.64 R32, c[0x0][0x388] ;  /* 0x0000e200ff207b82 */ /* 0x000e220000000a00 */
[----:B------:R-:W-:-:S04]  /*0e90*/  IADD3 R54, P0, PT, R50, R47, RZ ;  /* 0x0000002f32367210 */ /* 0x000fc80007f1e0ff */
[----:B------:R-:W-:-:S05]  /*0ea0*/  LEA.HI.X.SX32 R31, R50, R48, 0x1, P0 ;  /* 0x00000030321f7211 */ /* 0x000fca00000f0eff */
[----:B------:R-:W-:Y:S02]  /*0eb0*/  IMAD R31, R31, 0x30, RZ ;  /* 0x000000301f1f7824 */ /* 0x000fe400078e02ff */
[----:B0-----:R-:W-:-:S04]  /*0ec0*/  IMAD.WIDE.U32 R32, R54, 0x30, R32 ;  /* 0x0000003036207825 */ /* 0x001fc800078e0020 */
[----:B------:R-:W-:-:S05]  /*0ed0*/  IMAD.IADD R33, R33, 0x1, R31 ;  /* 0x0000000121217824 */ /* 0x000fca00078e021f */
[----:B------:R-:W2:Y:S01]  /*0ee0*/  LDG.E.64 R34, desc[UR6][R32.64] ;  /* 0x0000000620227981 */ /* 0x000ea2000c1e1b00 */
[----:B------:R-:W-:Y:S01]  /*0ef0*/  UMOV UR4, 0x85ebc8a0 ;  /* 0x85ebc8a000047882 */ /* 0x000fe20000000000 */
[----:B------:R-:W-:Y:S01]  /*0f00*/  UMOV UR5, 0x7fe1ccf3 ;  /* 0x7fe1ccf300057882 */ /* 0x000fe20000000000 */
[----:B------:R-:W-:Y:S01]  /*0f10*/  VIADD R53, R53, 0x2 ;  /* 0x0000000235357836 */ /* 0x000fe20000000000 */
[----:B------:R-:W-:Y:S04]  /*0f20*/  BSSY.RECONVERGENT B4, `(.L_x_41) ;  /* 0x0000037000047945 */ /* 0x000fe80003800200 */
[----:B------:R-:W-:Y:S01]  /*0f30*/  ISETP.NE.AND P2, PT, R53, RZ, PT ;  /* 0x000000ff3500720c */ /* 0x000fe20003f45270 */
[----:B--2---:R-:W-:-:S14]  /*0f40*/  DSETP.NEU.AND P0, PT, R34, UR4, PT ;  /* 0x0000000422007e2a */ /* 0x004fdc000bf0d000 */
[----:B------:R-:W-:Y:S05]  /*0f50*/  @!P0 BRA `(.L_x_42) ;  /* 0x0000000000cc8947 */ /* 0x000fea0003800000 */
[----:B------:R-:W0:Y:S01]  /*0f60*/  LDC.64 R36, c[0x0][0x3c0] ;  /* 0x0000f000ff247b82 */ /* 0x000e220000000a00 */
[----:B------:R-:W2:Y:S04]  /*0f70*/  LDG.E.64 R44, desc[UR6][R32.64+0x18] ;  /* 0x00001806202c7981 */ /* 0x000ea8000c1e1b00 */
[----:B------:R-:W4:Y:S03]  /*0f80*/  LDG.E.64 R40, desc[UR6][R32.64+0x20] ;  /* 0x0000200620287981 */ /* 0x000f26000c1e1b00 */
[----:B------:R-:W1:Y:S01]  /*0f90*/  LDC.64 R30, c[0x0][0x3c8] ;  /* 0x0000f200ff1e7b82 */ /* 0x000e620000000a00 */
[----:B------:R-:W3:Y:S04]  /*0fa0*/  LDG.E.64 R58, desc[UR6][R32.64+0x10] ;  /* 0x00001006203a7981 */ /* 0x000ee8000c1e1b00 */
[----:B0-----:R-:W4:Y:S04]  /*0fb0*/  LDG.E.64 R42, desc[UR6][R36.64] ;  /* 0x00000006242a7981 */ /* 0x001f28000c1e1b00 */
[----:B------:R-:W3:Y:S04]  /*0fc0*/  LDG.E.64 R38, desc[UR6][R36.64+0x8] ;  /* 0x0000080624267981 */ /* 0x000ee8000c1e1b00 */
[----:B-1----:R-:W3:Y:S04]  /*0fd0*/  LDG.E.64 R30, desc[UR6][R30.64] ;  /* 0x000000061e1e7981 */ /* 0x002ee8000c1e1b00 */
[----:B------:R0:W3:Y:S01]  /*0fe0*/  LDG.E.64 R56, desc[UR6][R36.64+0x10] ;  /* 0x0000100624387981 */ /* 0x0000e2000c1e1b00 */
[----:B--2---:R-:W-:-:S08]  /*0ff0*/  DADD R44, R20, -R44 ;  /* 0x00000000142c7229 */ /* 0x004fd0000000082c */
[----:B----4-:R-:W-:Y:S01]  /*1000*/  DMUL R44, R44, R42 ;  /* 0x0000002a2c2c7228 */ /* 0x010fe20000000000 */
[----:B------:R-:W2:Y:S01]  /*1010*/  LDG.E.64 R42, desc[UR6][R32.64+0x28] ;  /* 0x00002806202a7981 */ /* 0x000ea2000c1e1b00 */
[----:B------:R-:W-:-:S08]  /*1020*/  DADD R40, R18, -R40 ;  /* 0x0000000012287229 */ /* 0x000fd00000000828 */
[----:B---3--:R-:W-:Y:S02]  /*1030*/  DMUL R38, R40, R38 ;  /* 0x0000002628267228 */ /* 0x008fe40000000000 */
[----:B------:R1:W3:Y:S06]  /*1040*/  LDG.E.64 R40, desc[UR6][R32.64+0x8] ;  /* 0x0000080620287981 */ /* 0x0002ec000c1e1b00 */
[----:B------:R-:W-:-:S08]  /*1050*/  DMUL R38, R38, R38 ;  /* 0x0000002626267228 */ /* 0x000fd00000000000 */
[----:B------:R-:W-:Y:S02]  /*1060*/  DFMA R44, R44, R44, R38 ;  /* 0x0000002c2c2c722b */ /* 0x000fe40000000026 */
[----:B------:R-:W0:Y:S01]  /*1070*/  MUFU.RCP64H R39, R31 ;  /* 0x0000001f00277308 */ /* 0x000e220000001800 */
[----:B------:R-:W-:-:S06]  /*1080*/  MOV R38, 0x1 ;  /* 0x0000000100267802 */ /* 0x000fcc0000000f00 */
[----:B0-----:R-:W-:-:S08]  /*1090*/  DFMA R36, -R30, R38, 1 ;  /* 0x3ff000001e24742b */ /* 0x001fd00000000126 */
[----:B------:R-:W-:-:S08]  /*10a0*/  DFMA R36, R36, R36, R36 ;  /* 0x000000242424722b */ /* 0x000fd00000000024 */
[----:B------:R-:W-:Y:S02]  /*10b0*/  DFMA R38, R38, R36, R38 ;  /* 0x000000242626722b */ /* 0x000fe40000000026 */
[----:B-----5:R-:W-:Y:S02]  /*10c0*/  DADD R34, R26, -R34 ;  /* 0x000000001a227229 */ /* 0x020fe40000000822 */
[----:B------:R-:W-:Y:S01]  /*10d0*/  DADD R58, R22, -R58 ;  /* 0x00000000163a7229 */ /* 0x000fe2000000083a */
[----:B------:R-:W-:Y:S01]  /*10e0*/  BSSY.RECONVERGENT B5, `(.L_x_43) ;  /* 0x0000015000057945 */ /* 0x000fe20003800200 */
[----:B--2---:R-:W-:-:S08]  /*10f0*/  DADD R42, R16, -R42 ;  /* 0x00000000102a7229 */ /* 0x004fd0000000082a */
[----:B------:R-:W-:Y:S02]  /*1100*/  DMUL R56, R42, R56 ;  /* 0x000000382a387228 */ /* 0x000fe40000000000 */
[----:B------:R-:W-:-:S06]  /*1110*/  DFMA R42, -R30, R38, 1 ;  /* 0x3ff000001e2a742b */ /* 0x000fcc0000000126 */
[----:B------:R-:W-:Y:S02]  /*1120*/  DFMA R36, R56, R56, R44 ;  /* 0x000000383824722b */ /* 0x000fe4000000002c */
[----:B------:R-:W-:-:S08]  /*1130*/  DFMA R42, R38, R42, R38 ;  /* 0x0000002a262a722b */ /* 0x000fd00000000026 */
[----:B------:R-:W-:-:S08]  /*1140*/  DMUL R38, R36, R42 ;  /* 0x0000002a24267228 */ /* 0x000fd00000000000 */
[----:B-1----:R-:W-:Y:S02]  /*1150*/  DFMA R32, -R30, R38, R36 ;  /* 0x000000261e20722b */ /* 0x002fe40000000124 */
[----:B---3--:R-:W-:-:S06]  /*1160*/  DADD R40, R24, -R40 ;  /* 0x0000000018287229 */ /* 0x008fcc0000000828 */
[----:B------:R-:W-:Y:S02]  /*1170*/  DFMA R32, R42, R32, R38 ;  /* 0x000000202a20722b */ /* 0x000fe40000000026 */
[----:B------:R-:W-:Y:S01]  /*1180*/  DMUL R40, R40, R40 ;  /* 0x0000002828287228 */ /* 0x000fe20000000000 */
[----:B------:R-:W-:-:S07]  /*1190*/  FSETP.GEU.AND P3, PT, |R37|, 6.5827683646048100446e-37, PT ;  /* 0x036000002500780b */ /* 0x000fce0003f6e200 */
[----:B------:R-:W-:-:S05]  /*11a0*/  FFMA R0, RZ, R31, R33 ;  /* 0x0000001fff007223 */ /* 0x000fca0000000021 */
[----:B------:R-:W-:Y:S01]  /*11b0*/  FSETP.GT.AND P0, PT, |R0|, 1.469367938527859385e-39, PT ;  /* 0x001000000000780b */ /* 0x000fe20003f04200 */
[----:B------:R-:W-:-:S08]  /*11c0*/  DFMA R40, R34, R34, R40 ;  /* 0x000000222228722b */ /* 0x000fd00000000028 */
[----:B------:R-:W-:-:S04]  /*11d0*/  DFMA R44, R58, R58, R40 ;  /* 0x0000003a3a2c722b */ /* 0x000fc80000000028 */
[----:B------:R-:W-:Y:S07]  /*11e0*/  @P0 BRA P3, `(.L_x_44) ;  /* 0x0000000000100947 */ /* 0x000fee0001800000 */
[----:B------:R-:W-:Y:S01]  /*11f0*/  IMAD.MOV.U32 R34, RZ, RZ, R30 ;  /* 0x000000ffff227224 */ /* 0x000fe200078e001e */
[----:B------:R-:W-:Y:S01]  /*1200*/  MOV R0, 0x1230 ;  /* 0x0000123000007802 */ /* 0x000fe20000000f00 */
[----:B------:R-:W-:-:S07]  /*1210*/  IMAD.MOV.U32 R33, RZ, RZ, R31 ;  /* 0x000000ffff217224 */ /* 0x000fce00078e001f */
[----:B------:R-:W-:Y:S05]  /*1220*/  CALL.REL.NOINC `($__internal_1_$__cuda_sm20_div_rn_f64_full) ;  /* 0x0000000400607944 */ /* 0x000fea0003c00000 */
.L_x_44:
[----:B------:R-:W-:Y:S05]  /*1230*/  BSYNC.RECONVERGENT B5 ;  /* 0x0000000000057941 */ /* 0x000fea0003800200 */
.L_x_43:
[----:B------:R-:W-:-:S08]  /*1240*/  DADD R44, R44, R32 ;  /* 0x000000002c2c7229 */ /* 0x000fd00000000020 */
[----:B------:R-:W-:-:S06]  /*1250*/  DSETP.GEU.AND P0, PT, R44, R14, PT ;  /* 0x0000000e2c00722a */ /* 0x000fcc0003f0e000 */
[----:B------:R-:W-:Y:S02]  /*1260*/  FSEL R14, R44, R14, !P0 ;  /* 0x0000000e2c0e7208 */ /* 0x000fe40004000000 */
[----:B------:R-:W-:Y:S02]  /*1270*/  FSEL R15, R45, R15, !P0 ;  /* 0x0000000f2d0f7208 */ /* 0x000fe40004000000 */
[----:B------:R-:W-:-:S07]  /*1280*/  SEL R9, R54, R9, !P0 ;  /* 0x0000000936097207 */ /* 0x000fce0004000000 */
.L_x_42:
[----:B------:R-:W-:Y:S05]  /*1290*/  BSYNC.RECONVERGENT B4 ;  /* 0x0000000000047941 */ /* 0x000fea0003800200 */
.L_x_41:
[----:B------:R-:W0:Y:S01]  /*12a0*/  LDC.64 R32, c[0x0][0x388] ;  /* 0x0000e200ff207b82 */ /* 0x000e220000000a00 */
[----:B------:R-:W-:-:S05]  /*12b0*/  VIADD R0, R50, 0x1 ;  /* 0x0000000132007836 */ /* 0x000fca0000000000 */
        /* <DEDUP_REMOVED lines=8> */
[----:B------:R-:W-:Y:S01]  /*1340*/  BSSY.RECONVERGENT B4, `(.L_x_45) ;  /* 0x0000036000047945 */ /* 0x000fe20003800200 */
        /* <DEDUP_REMOVED lines=20> */
[----:B------:R-:W-:-:S06]  /*1490*/  IMAD.MOV.U32 R38, RZ, RZ, 0x1 ;  /* 0x00000001ff267424 */ /* 0x000fcc00078e00ff */
        /* <DEDUP_REMOVED lines=26> */
.L_x_48:
[----:B------:R-:W-:Y:S05]  /*1640*/  BSYNC.RECONVERGENT B5 ;  /* 0x0000000000057941 */ /* 0x000fea0003800200 */
.L_x_47:
[----:B------:R-:W-:-:S08]  /*1650*/  DADD R44, R44, R32 ;  /* 0x000000002c2c7229 */ /* 0x000fd00000000020 */
[----:B------:R-:W-:-:S06]  /*1660*/  DSETP.GEU.AND P0, PT, R44, R14, PT ;  /* 0x0000000e2c00722a */ /* 0x000fcc0003f0e000 */
[----:B------:R-:W-:Y:S02]  /*1670*/  FSEL R14, R44, R14, !P0 ;  /* 0x0000000e2c0e7208 */ /* 0x000fe40004000000 */
[----:B------:R-:W-:Y:S02]  /*1680*/  FSEL R15, R45, R15, !P0 ;  /* 0x0000000f2d0f7208 */ /* 0x000fe40004000000 */
[----:B------:R-:W-:-:S07]  /*1690*/  SEL R9, R54, R9, !P0 ;  /* 0x0000000936097207 */ /* 0x000fce0004000000 */
.L_x_46:
[----:B------:R-:W-:Y:S05]  /*16a0*/  BSYNC.RECONVERGENT B4 ;  /* 0x0000000000047941 */ /* 0x000fea0003800200 */
.L_x_45:
[----:B------:R-:W-:Y:S01]  /*16b0*/  VIADD R50, R50, 0x2 ;  /* 0x0000000232327836 */ /* 0x000fe20000000000 */
[----:B------:R-:W-:Y:S06]  /*16c0*/  @P2 BRA `(.L_x_49) ;  /* 0xfffffff400ec2947 */ /* 0x000fec000383ffff */
.L_x_36:
[----:B------:R-:W-:Y:S05]  /*16d0*/  BSYNC.RECONVERGENT B3 ;  /* 0x0000000000037941 */ /* 0x000fea0003800200 */
.L_x_35:
[----:B------:R-:W-:Y:S05]  /*16e0*/  @P1 BRA `(.L_x_50) ;  /* 0xfffffff000901947 */ /* 0x000fea000383ffff */
.L_x_34:
[----:B------:R-:W-:Y:S05]  /*16f0*/  BSYNC.RECONVERGENT B2 ;  /* 0x0000000000027941 */ /* 0x000fea0003800200 */
.L_x_33:
[----:B------:R-:W-:-:S05]  /*1700*/  VIADD R7, R7, 0x1 ;  /* 0x0000000107077836 */ /* 0x000fca0000000000 */
[----:B------:R-:W-:-:S13]  /*1710*/  ISETP.NE.AND P0, PT, R7, R2, PT ;  /* 0x000000020700720c */ /* 0x000fda0003f05270 */
[----:B------:R-:W-:Y:S05]  /*1720*/  @P0 BRA `(.L_x_51) ;  /* 0xfffffff000680947 */ /* 0x000fea000383ffff */
[----:B------:R-:W-:Y:S05]  /*1730*/  BSYNC.RECONVERGENT B1 ;  /* 0x0000000000017941 */ /* 0x000fea0003800200 */
.L_x_32:
[----:B------:R-:W-:-:S07]  /*1740*/  VIADD R7, R9, 0x1 ;  /* 0x0000000109077836 */ /* 0x000fce0000000000 */
.L_x_31:
[----:B------:R-:W-:Y:S05]  /*1750*/  BSYNC.RECONVERGENT B0 ;  /* 0x0000000000007941 */ /* 0x000fea0003800200 */
.L_x_30:
[----:B------:R-:W0:Y:S02]  /*1760*/  LDCU.64 UR4, c[0x0][0x390] ;  /* 0x00007200ff0477ac */ /* 0x000e240008000a00 */
[----:B0-----:R-:W-:-:S04]  /*1770*/  LEA R2, P0, R28, UR4, 0x2 ;  /* 0x000000041c027c11 */ /* 0x001fc8000f8010ff */
[----:B------:R-:W-:-:S05]  /*1780*/  LEA.HI.X R3, R28, UR5, R3, 0x2, P0 ;  /* 0x000000051c037c11 */ /* 0x000fca00080f1403 */
[----:B------:R-:W-:Y:S01]  /*1790*/  STG.E desc[UR6][R2.64], R7 ;  /* 0x0000000702007986 */ /* 0x000fe2000c101906 */
[----:B------:R-:W-:Y:S05]  /*17a0*/  EXIT ;  /* 0x000000000000794d */ /* 0x000fea0003800000 */
        .weak           $__internal_1_$__cuda_sm20_div_rn_f64_full
        .type           $__internal_1_$__cuda_sm20_div_rn_f64_full,@function
        .size           $__internal_1_$__cuda_sm20_div_rn_f64_full,(.L_x_59 - $__internal_1_$__cuda_sm20_div_rn_f64_full)
$__internal_1_$__cuda_sm20_div_rn_f64_full:
[----:B------:R-:W-:Y:S01]  /*17b0*/  IMAD.MOV.U32 R31, RZ, RZ, R37 ;  /* 0x000000ffff1f7224 */ /* 0x000fe200078e0025 */
[----:B------:R-:W-:Y:S01]  /*17c0*/  FSETP.GEU.AND P0, PT, |R33|, 1.469367938527859385e-39, PT ;  /* 0x001000002100780b */ /* 0x000fe20003f0e200 */
[----:B------:R-:W-:Y:S01]  /*17d0*/  IMAD.MOV.U32 R30, RZ, RZ, R36 ;  /* 0x000000ffff1e7224 */ /* 0x000fe200078e0024 */
[----:B------:R-:W-:Y:S01]  /*17e0*/  MOV R32, R34 ;  /* 0x0000002200207202 */ /* 0x000fe20000000f00 */
[----:B------:R-:W-:Y:S01]  /*17f0*/  IMAD.MOV.U32 R51, RZ, RZ, 0x1ca00000 ;  /* 0x1ca00000ff337424 */ /* 0x000fe200078e00ff */
[----:B------:R-:W-:Y:S01]  /*1800*/  FSETP.GEU.AND P4, PT, |R31|, 1.469367938527859385e-39, PT ;  /* 0x001000001f00780b */ /* 0x000fe20003f8e200 */
[----:B------:R-:W-:Y:S01]  /*1810*/  IMAD.MOV.U32 R40, RZ, RZ, 0x1 ;  /* 0x00000001ff287424 */ /* 0x000fe200078e00ff */
[----:B------:R-:W-:Y:S01]  /*1820*/  LOP3.LUT R35, R33, 0x800fffff, RZ, 0xc0, !PT ;  /* 0x800fffff21237812 */ /* 0x000fe200078ec0ff */
[----:B------:R-:W-:Y:S01]  /*1830*/  BSSY.RECONVERGENT B6, `(.L_x_52) ;  /* 0x0000051000067945 */ /* 0x000fe20003800200 */
[----:B------:R-:W-:Y:S02]  /*1840*/  LOP3.LUT R49, R31, 0x7ff00000, RZ, 0xc0, !PT ;  /* 0x7ff000001f317812 */ /* 0x000fe400078ec0ff */
[----:B------:R-:W-:-:S02]  /*1850*/  LOP3.LUT R35, R35, 0x3ff00000, RZ, 0xfc, !PT ;  /* 0x3ff0000023237812 */ /* 0x000fc400078efcff */
[----:B------:R-:W-:Y:S01]  /*1860*/  LOP3.LUT R52, R33, 0x7ff00000, RZ, 0xc0, !PT ;  /* 0x7ff0000021347812 */ /* 0x000fe200078ec0ff */
[----:B------:R-:W-:-:S03]  /*1870*/  @!P0 DMUL R34, R32, 8.98846567431157953865e+307 ;  /* 0x7fe0000020228828 */ /* 0x000fc60000000000 */
[----:B------:R-:W-:Y:S02]  /*1880*/  ISETP.GE.U32.AND P3, PT, R49, R52, PT ;  /* 0x000000343100720c */ /* 0x000fe40003f66070 */
[----:B------:R-:W-:Y:S01]  /*1890*/  @!P4 LOP3.LUT R36, R33, 0x7ff00000, RZ, 0xc0, !PT ;  /* 0x7ff000002124c812 */ /* 0x000fe200078ec0ff */
[----:B------:R-:W0:Y:S03]  /*18a0*/  MUFU.RCP64H R41, R35 ;  /* 0x0000002300297308 */ /* 0x000e260000001800 */
[----:B------:R-:W-:Y:S01]  /*18b0*/  @!P4 ISETP.GE.U32.AND P5, PT, R49, R36, PT ;  /* 0x000000243100c20c */ /* 0x000fe20003fa6070 */
[----:B------:R-:W-:Y:S01]  /*18c0*/  IMAD.MOV.U32 R36, RZ, RZ, R30 ;  /* 0x000000ffff247224 */ /* 0x000fe200078e001e */
[----:B------:R-:W-:Y:S02]  /*18d0*/  @!P0 LOP3.LUT R52, R35, 0x7ff00000, RZ, 0xc0, !PT ;  /* 0x7ff0000023348812 */ /* 0x000fe400078ec0ff */
[----:B------:R-:W-:-:S04]  /*18e0*/  @!P4 SEL R37, R51, 0x63400000, !P5 ;  /* 0x634000003325c807 */ /* 0x000fc80006800000 */
[--C-:B------:R-:W-:Y:S02]  /*18f0*/  @!P4 LOP3.LUT R38, R37, 0x80000000, R31.reuse, 0xf8, !PT ;  /* 0x800000002526c812 */ /* 0x100fe400078ef81f */
[----:B------:R-:W-:Y:S02]  /*1900*/  SEL R37, R51, 0x63400000, !P3 ;  /* 0x6340000033257807 */ /* 0x000fe40005800000 */
[----:B------:R-:W-:Y:S01]  /*1910*/  @!P4 LOP3.LUT R39, R38, 0x100000, RZ, 0xfc, !PT ;  /* 0x001000002627c812 */ /* 0x000fe200078efcff */
[----:B------:R-:W-:Y:S01]  /*1920*/  @!P4 IMAD.MOV.U32 R38, RZ, RZ, RZ ;  /* 0x000000ffff26c224 */ /* 0x000fe200078e00ff */
[----:B------:R-:W-:-:S06]  /*1930*/  LOP3.LUT R37, R37, 0x800fffff, R31, 0xf8, !PT ;  /* 0x800fffff25257812 */ /* 0x000fcc00078ef81f */
[----:B------:R-:W-:Y:S02]  /*1940*/  @!P4 DFMA R36, R36, 2, -R38 ;  /* 0x400000002424c82b */ /* 0x000fe40000000826 */
[----:B0-----:R-:W-:-:S08]  /*1950*/  DFMA R38, R40, -R34, 1 ;  /* 0x3ff000002826742b */ /* 0x001fd00000000822 */
[----:B------:R-:W-:-:S08]  /*1960*/  DFMA R38, R38, R38, R38 ;  /* 0x000000262626722b */ /* 0x000fd00000000026 */
[----:B------:R-:W-:-:S08]  /*1970*/  DFMA R38, R40, R38, R40 ;  /* 0x000000262826722b */ /* 0x000fd00000000028 */
[----:B------:R-:W-:-:S08]  /*1980*/  DFMA R40, R38, -R34, 1 ;  /* 0x3ff000002628742b */ /* 0x000fd00000000822 */
[----:B------:R-:W-:-:S08]  /*1990*/  DFMA R38, R38, R40, R38 ;  /* 0x000000282626722b */ /* 0x000fd00000000026 */
[----:B------:R-:W-:-:S08]  /*19a0*/  DMUL R40, R38, R36 ;  /* 0x0000002426287228 */ /* 0x000fd00000000000 */
[----:B------:R-:W-:-:S08]  /*19b0*/  DFMA R42, R40, -R34, R36 ;  /* 0x80000022282a722b */ /* 0x000fd00000000024 */
[----:B------:R-:W-:Y:S01]  /*19c0*/  DFMA R42, R38, R42, R40 ;  /* 0x0000002a262a722b */ /* 0x000fe20000000028 */
[----:B------:R-:W-:Y:S01]  /*19d0*/  IMAD.MOV.U32 R40, RZ, RZ, R49 ;  /* 0x000000ffff287224 */ /* 0x000fe200078e0031 */
[----:B------:R-:W-:-:S05]  /*19e0*/  @!P4 LOP3.LUT R40, R37, 0x7ff00000, RZ, 0xc0, !PT ;  /* 0x7ff000002528c812 */ /* 0x000fca00078ec0ff */
[----:B------:R-:W-:-:S05]  /*19f0*/  VIADD R38, R40, 0xffffffff ;  /* 0xffffffff28267836 */ /* 0x000fca0000000000 */
[----:B------:R-:W-:Y:S01]  /*1a00*/  ISETP.GT.U32.AND P0, PT, R38, 0x7feffffe, PT ;  /* 0x7feffffe2600780c */ /* 0x000fe20003f04070 */
[----:B------:R-:W-:-:S05]  /*1a10*/  VIADD R38, R52, 0xffffffff ;  /* 0xffffffff34267836 */ /* 0x000fca0000000000 */
[----:B------:R-:W-:-:S13]  /*1a20*/  ISETP.GT.U32.OR P0, PT, R38, 0x7feffffe, P0 ;  /* 0x7feffffe2600780c */ /* 0x000fda0000704470 */
[----:B------:R-:W-:Y:S05]  /*1a30*/  @P0 BRA `(.L_x_53) ;  /* 0x00000000006c0947 */ /* 0x000fea0003800000 */
[----:B------:R-:W-:-:S04]  /*1a40*/  LOP3.LUT R30, R33, 0x7ff00000, RZ, 0xc0, !PT ;  /* 0x7ff00000211e7812 */ /* 0x000fc800078ec0ff */
[CC--:B------:R-:W-:Y:S02]  /*1a50*/  ISETP.GE.U32.AND P0, PT, R49.reuse, R30.reuse, PT ;  /* 0x0000001e3100720c */ /* 0x0c0fe40003f06070 */
[----:B------:R-:W-:Y:S01]  /*1a60*/  VIADDMNMX R49, R49, -R30, 0xb9600000, !PT ;  /* 0xb960000031317446 */ /* 0x000fe2000780091e */
[----:B------:R-:W-:Y:S01]  /*1a70*/  IMAD.MOV.U32 R30, RZ, RZ, RZ ;  /* 0x000000ffff1e7224 */ /* 0x000fe200078e00ff */
[----:B------:R-:W-:Y:S02]  /*1a80*/  SEL R51, R51, 0x63400000, !P0 ;  /* 0x6340000033337807 */ /* 0x000fe40004000000 */
[----:B------:R-:W-:-:S05]  /*1a90*/  VIMNMX R40, PT, PT, R49, 0x46a00000, PT ;  /* 0x46a0000031287848 */ /* 0x000fca0003fe0100 */
[----:B------:R-:W-:-:S04]  /*1aa0*/  IMAD.IADD R40, R40, 0x1, -R51 ;  /* 0x0000000128287824 */ /* 0x000fc800078e0a33 */
        /* <DEDUP_REMOVED lines=11> */
[----:B------:R-:W-:Y:S01]  /*1b60*/  MOV R30, RZ ;  /* 0x000000ff001e7202 */ /* 0x000fe20000000f00 */
[----:B------:R-:W-:-:S05]  /*1b70*/  DMUL.RP R32, R42, R32 ;  /* 0x000000202a207228 */ /* 0x000fca0000008000 */
[----:B------:R-:W-:-:S05]  /*1b80*/  DFMA R30, R38, -R30, R42 ;  /* 0x8000001e261e722b */ /* 0x000fca000000002a */
[----:B------:R-:W-:Y:S02]  /*1b90*/  LOP3.LUT R37, R33, R37, RZ, 0x3c, !PT ;  /* 0x0000002521257212 */ /* 0x000fe400078e3cff */
[----:B------:R-:W-:-:S04]  /*1ba0*/  IADD3 R30, PT, PT, -R40, -0x43300000, RZ ;  /* 0xbcd00000281e7810 */ /* 0x000fc80007ffe1ff */
[----:B------:R-:W-:-:S04]  /*1bb0*/  FSETP.NEU.AND P0, PT, |R31|, R30, PT ;  /* 0x0000001e1f00720b */ /* 0x000fc80003f0d200 */
[----:B------:R-:W-:Y:S02]  /*1bc0*/  FSEL R38, R32, R38, !P0 ;  /* 0x0000002620267208 */ /* 0x000fe40004000000 */
[----:B------:R-:W-:Y:S01]  /*1bd0*/  FSEL R39, R37, R39, !P0 ;  /* 0x0000002725277208 */ /* 0x000fe20004000000 */
[----:B------:R-:W-:Y:S06]  /*1be0*/  BRA `(.L_x_54) ;  /* 0x0000000000547947 */ /* 0x000fec0003800000 */
.L_x_53:
        /* <DEDUP_REMOVED lines=16> */
.L_x_56:
[----:B------:R-:W-:Y:S01]  /*1cf0*/  LOP3.LUT R39, R33, 0x80000, RZ, 0xfc, !PT ;  /* 0x0008000021277812 */ /* 0x000fe200078efcff */
[----:B------:R-:W-:Y:S01]  /*1d00*/  IMAD.MOV.U32 R38, RZ, RZ, R32 ;  /* 0x000000ffff267224 */ /* 0x000fe200078e0020 */
[----:B------:R-:W-:Y:S06]  /*1d10*/  BRA `(.L_x_54) ;  /* 0x0000000000087947 */ /* 0x000fec0003800000 */
.L_x_55:
[----:B------:R-:W-:Y:S01]  /*1d20*/  LOP3.LUT R39, R31, 0x80000, RZ, 0xfc, !PT ;  /* 0x000800001f277812 */ /* 0x000fe200078efcff */
[----:B------:R-:W-:-:S07]  /*1d30*/  IMAD.MOV.U32 R38, RZ, RZ, R30 ;  /* 0x000000ffff267224 */ /* 0x000fce00078e001e */
.L_x_54:
[----:B------:R-:W-:Y:S05]  /*1d40*/  BSYNC.RECONVERGENT B6 ;  /* 0x0000000000067941 */ /* 0x000fea0003800200 */
.L_x_52:
[----:B------:R-:W-:Y:S02]  /*1d50*/  IMAD.MOV.U32 R30, RZ, RZ, R0 ;  /* 0x000000ffff1e7224 */ /* 0x000fe400078e0000 */
[----:B------:R-:W-:Y:S02]  /*1d60*/  IMAD.MOV.U32 R31, RZ, RZ, 0x0 ;  /* 0x00000000ff1f7424 */ /* 0x000fe400078e00ff */
[----:B------:R-:W-:Y:S02]  /*1d70*/  IMAD.MOV.U32 R32, RZ, RZ, R38 ;  /* 0x000000ffff207224 */ /* 0x000fe400078e0026 */
[----:B------:R-:W-:Y:S01]  /*1d80*/  IMAD.MOV.U32 R33, RZ, RZ, R39 ;  /* 0x000000ffff217224 */ /* 0x000fe200078e0027 */
[----:B------:R-:W-:Y:S06]  /*1d90*/  RET.REL.NODEC R30 `(_Z11expectationPKdS0_PjiiiiiiiiiPdS2_) ;  /* 0xffffffe01e987950 */ /* 0x000fec0003c3ffff */
.L_x_57:
        /* <DEDUP_REMOVED lines=14> */
.L_x_59:


//--------------------- .nv.shared.reserved.0     --------------------------
	.section	.nv.shared.reserved.0,"aw",@nobits
	.weak		__nv_reservedSMEM_offset_0_alias
	.size		__nv_reservedSMEM_offset_0_alias, 0, 64
	.other		__nv_reservedSMEM_offset_0_alias,@"STO_CUDA_RESERVED_SHARED STV_DEFAULT"
__nv_reservedSMEM_offset_0_alias:
	.zero		0
	.zero		64


//--------------------- .nv.constant0._Z12maximizationPKdPKjPdiiiiiil --------------------------
	.section	.nv.constant0._Z12maximizationPKdPKjPdiiiiiil,"a",@progbits
	.sectionflags	@""
	.align	4
.nv.constant0._Z12maximizationPKdPKjPdiiiiiil:
	.zero		952


//--------------------- .nv.constant0._Z11expectationPKdS0_PjiiiiiiiiiPdS2_ --------------------------
	.section	.nv.constant0._Z11expectationPKdS0_PjiiiiiiiiiPdS2_,"a",@progbits
	.sectionflags	@""
	.align	4
.nv.constant0._Z11expectationPKdS0_PjiiiiiiiiiPdS2_:
	.zero		976


//--------------------- SYMBOLS --------------------------

	.type		.nv.reservedSmem.offset0,@object
	.size		.nv.reservedSmem.offset0,0x4
